//
// Generated by NVIDIA NVVM Compiler
//
// Compiler Build ID: CL-36424714
// Cuda compilation tools, release 13.0, V13.0.88
// Based on NVVM 20.0.0
//

.version 9.0
.target sm_100
.address_size 64

	// .globl	_Z13_gpu_problem2PhS_jjji
// _ZZ13_gpu_problem2PhS_jjjiE1k has been demoted

.visible .entry _Z13_gpu_problem2PhS_jjji(
	.param .u64 .ptr .align 1 _Z13_gpu_problem2PhS_jjji_param_0,
	.param .u64 .ptr .align 1 _Z13_gpu_problem2PhS_jjji_param_1,
	.param .u32 _Z13_gpu_problem2PhS_jjji_param_2,
	.param .u32 _Z13_gpu_problem2PhS_jjji_param_3,
	.param .u32 _Z13_gpu_problem2PhS_jjji_param_4,
	.param .u32 _Z13_gpu_problem2PhS_jjji_param_5
)
{
	.reg .pred 	%p<43>;
	.reg .b16 	%rs<23>;
	.reg .b32 	%r<116>;
	.reg .b64 	%rd<51>;
	// demoted variable
	.shared .align 4 .u32 _ZZ13_gpu_problem2PhS_jjjiE1k;
	ld.param.u64 	%rd3, [_Z13_gpu_problem2PhS_jjji_param_0];
	ld.param.u64 	%rd4, [_Z13_gpu_problem2PhS_jjji_param_1];
	ld.param.u32 	%r57, [_Z13_gpu_problem2PhS_jjji_param_2];
	ld.param.u32 	%r58, [_Z13_gpu_problem2PhS_jjji_param_3];
	ld.param.u32 	%r59, [_Z13_gpu_problem2PhS_jjji_param_5];
	cvta.to.global.u64 	%rd1, %rd3;
	cvta.to.global.u64 	%rd2, %rd4;
	mul.lo.s32 	%r1, %r58, %r57;
	setp.eq.s32 	%p1, %r59, 0;
	@%p1 bra 	$L__BB0_49;
	not.b32 	%r2, %r58;
	mov.b32 	%r99, 0;
$L__BB0_2:
	mov.b32 	%r61, 0;
	st.shared.u32 	[_ZZ13_gpu_problem2PhS_jjjiE1k], %r61;
	bar.sync 	0;
	ld.shared.u32 	%r100, [_ZZ13_gpu_problem2PhS_jjjiE1k];
	add.s32 	%r5, %r100, 1;
	st.shared.u32 	[_ZZ13_gpu_problem2PhS_jjjiE1k], %r5;
	setp.ge.u32 	%p2, %r100, %r1;
	@%p2 bra 	$L__BB0_25;
	max.u32 	%r62, %r5, %r1;
	sub.s32 	%r101, %r100, %r62;
$L__BB0_4:
	mov.u32 	%r7, %r100;
	add.s32 	%r100, %r7, 1;
	div.u32 	%r11, %r7, %r58;
	mul.lo.s32 	%r12, %r11, %r58;
	sub.s32 	%r10, %r7, %r12;
	setp.lt.s32 	%p3, %r10, 1;
	mov.b32 	%r105, 0;
	@%p3 bra 	$L__BB0_9;
	add.s32 	%r14, %r7, -1;
	cvt.u64.u32 	%rd5, %r14;
	add.s64 	%rd6, %rd1, %rd5;
	ld.global.u8 	%rs1, [%rd6];
	setp.gt.u16 	%p4, %rs1, 64;
	selp.u32 	%r105, 1, 0, %p4;
	setp.lt.s32 	%p5, %r11, 1;
	@%p5 bra 	$L__BB0_7;
	add.s32 	%r64, %r7, %r2;
	cvt.u64.u32 	%rd7, %r64;
	add.s64 	%rd8, %rd1, %rd7;
	ld.global.u8 	%rs2, [%rd8];
	setp.gt.u16 	%p6, %rs2, 64;
	selp.u32 	%r65, 1, 0, %p6;
	add.s32 	%r105, %r65, %r105;
$L__BB0_7:
	setp.gt.s32 	%p7, %r11, %r57;
	@%p7 bra 	$L__BB0_9;
	add.s32 	%r66, %r14, %r58;
	cvt.u64.u32 	%rd9, %r66;
	add.s64 	%rd10, %rd1, %rd9;
	ld.global.u8 	%rs3, [%rd10];
	setp.gt.u16 	%p8, %rs3, 64;
	selp.u32 	%r67, 1, 0, %p8;
	add.s32 	%r105, %r105, %r67;
$L__BB0_9:
	add.s32 	%r20, %r10, 1;
	setp.ge.s32 	%p9, %r20, %r58;
	@%p9 bra 	$L__BB0_14;
	add.s32 	%r21, %r20, %r12;
	cvt.u64.u32 	%rd11, %r21;
	add.s64 	%rd12, %rd1, %rd11;
	ld.global.u8 	%rs4, [%rd12];
	setp.gt.u16 	%p10, %rs4, 64;
	selp.u32 	%r68, 1, 0, %p10;
	add.s32 	%r105, %r105, %r68;
	setp.lt.s32 	%p11, %r11, 1;
	@%p11 bra 	$L__BB0_12;
	sub.s32 	%r69, %r21, %r58;
	cvt.u64.u32 	%rd13, %r69;
	add.s64 	%rd14, %rd1, %rd13;
	ld.global.u8 	%rs5, [%rd14];
	setp.gt.u16 	%p12, %rs5, 64;
	selp.u32 	%r70, 1, 0, %p12;
	add.s32 	%r105, %r105, %r70;
$L__BB0_12:
	add.s32 	%r71, %r11, 1;
	setp.ge.s32 	%p13, %r71, %r57;
	@%p13 bra 	$L__BB0_14;
	add.s32 	%r72, %r21, %r58;
	cvt.u64.u32 	%rd15, %r72;
	add.s64 	%rd16, %rd1, %rd15;
	ld.global.u8 	%rs6, [%rd16];
	setp.gt.u16 	%p14, %rs6, 64;
	selp.u32 	%r73, 1, 0, %p14;
	add.s32 	%r105, %r105, %r73;
$L__BB0_14:
	setp.lt.s32 	%p15, %r11, 1;
	@%p15 bra 	$L__BB0_16;
	sub.s32 	%r74, %r7, %r58;
	cvt.u64.u32 	%rd17, %r74;
	add.s64 	%rd18, %rd1, %rd17;
	ld.global.u8 	%rs7, [%rd18];
	setp.gt.u16 	%p16, %rs7, 64;
	selp.u32 	%r75, 1, 0, %p16;
	add.s32 	%r105, %r105, %r75;
$L__BB0_16:
	add.s32 	%r76, %r11, 1;
	setp.ge.s32 	%p17, %r76, %r57;
	@%p17 bra 	$L__BB0_18;
	add.s32 	%r77, %r7, %r58;
	cvt.u64.u32 	%rd19, %r77;
	add.s64 	%rd20, %rd1, %rd19;
	ld.global.u8 	%rs8, [%rd20];
	setp.gt.u16 	%p18, %rs8, 64;
	selp.u32 	%r78, 1, 0, %p18;
	add.s32 	%r105, %r105, %r78;
$L__BB0_18:
	setp.eq.s32 	%p19, %r105, 2;
	@%p19 bra 	$L__BB0_22;
	setp.ne.s32 	%p20, %r105, 3;
	@%p20 bra 	$L__BB0_21;
	cvt.u64.u32 	%rd24, %r7;
	add.s64 	%rd25, %rd2, %rd24;
	mov.b16 	%rs10, 255;
	st.global.u8 	[%rd25], %rs10;
	bra.uni 	$L__BB0_23;
$L__BB0_21:
	cvt.u64.u32 	%rd26, %r7;
	add.s64 	%rd27, %rd2, %rd26;
	mov.b16 	%rs11, 0;
	st.global.u8 	[%rd27], %rs11;
	bra.uni 	$L__BB0_23;
$L__BB0_22:
	cvt.u64.u32 	%rd21, %r7;
	add.s64 	%rd22, %rd1, %rd21;
	ld.global.u8 	%rs9, [%rd22];
	add.s64 	%rd23, %rd2, %rd21;
	st.global.u8 	[%rd23], %rs9;
$L__BB0_23:
	add.s32 	%r101, %r101, 1;
	setp.ne.s32 	%p21, %r101, 0;
	@%p21 bra 	$L__BB0_4;
	add.s32 	%r79, %r100, 1;
	st.shared.u32 	[_ZZ13_gpu_problem2PhS_jjjiE1k], %r79;
$L__BB0_25:
	setp.eq.s32 	%p22, %r1, 0;
	bar.sync 	0;
	mov.b32 	%r80, 1;
	st.shared.u32 	[_ZZ13_gpu_problem2PhS_jjjiE1k], %r80;
	@%p22 bra 	$L__BB0_48;
	mov.b32 	%r109, 0;
	mov.b32 	%r108, 1;
$L__BB0_27:
	mov.u32 	%r33, %r109;
	mov.u32 	%r109, %r108;
	div.u32 	%r35, %r33, %r58;
	mul.lo.s32 	%r36, %r35, %r58;
	sub.s32 	%r34, %r33, %r36;
	setp.lt.s32 	%p23, %r34, 1;
	mov.b32 	%r113, 0;
	@%p23 bra 	$L__BB0_32;
	add.s32 	%r38, %r33, -1;
	cvt.u64.u32 	%rd28, %r38;
	add.s64 	%rd29, %rd2, %rd28;
	ld.global.u8 	%rs12, [%rd29];
	setp.gt.u16 	%p24, %rs12, 64;
	selp.u32 	%r113, 1, 0, %p24;
	setp.lt.s32 	%p25, %r35, 1;
	@%p25 bra 	$L__BB0_30;
	add.s32 	%r84, %r33, %r2;
	cvt.u64.u32 	%rd30, %r84;
	add.s64 	%rd31, %rd2, %rd30;
	ld.global.u8 	%rs13, [%rd31];
	setp.gt.u16 	%p26, %rs13, 64;
	selp.u32 	%r85, 1, 0, %p26;
	add.s32 	%r113, %r85, %r113;
$L__BB0_30:
	setp.gt.s32 	%p27, %r35, %r57;
	@%p27 bra 	$L__BB0_32;
	add.s32 	%r86, %r38, %r58;
	cvt.u64.u32 	%rd32, %r86;
	add.s64 	%rd33, %rd2, %rd32;
	ld.global.u8 	%rs14, [%rd33];
	setp.gt.u16 	%p28, %rs14, 64;
	selp.u32 	%r87, 1, 0, %p28;
	add.s32 	%r113, %r113, %r87;
$L__BB0_32:
	add.s32 	%r44, %r34, 1;
	setp.ge.s32 	%p29, %r44, %r58;
	@%p29 bra 	$L__BB0_37;
	add.s32 	%r45, %r44, %r36;
	cvt.u64.u32 	%rd34, %r45;
	add.s64 	%rd35, %rd2, %rd34;
	ld.global.u8 	%rs15, [%rd35];
	setp.gt.u16 	%p30, %rs15, 64;
	selp.u32 	%r88, 1, 0, %p30;
	add.s32 	%r113, %r113, %r88;
	setp.lt.s32 	%p31, %r35, 1;
	@%p31 bra 	$L__BB0_35;
	sub.s32 	%r89, %r45, %r58;
	cvt.u64.u32 	%rd36, %r89;
	add.s64 	%rd37, %rd2, %rd36;
	ld.global.u8 	%rs16, [%rd37];
	setp.gt.u16 	%p32, %rs16, 64;
	selp.u32 	%r90, 1, 0, %p32;
	add.s32 	%r113, %r113, %r90;
$L__BB0_35:
	add.s32 	%r91, %r35, 1;
	setp.ge.s32 	%p33, %r91, %r57;
	@%p33 bra 	$L__BB0_37;
	add.s32 	%r92, %r45, %r58;
	cvt.u64.u32 	%rd38, %r92;
	add.s64 	%rd39, %rd2, %rd38;
	ld.global.u8 	%rs17, [%rd39];
	setp.gt.u16 	%p34, %rs17, 64;
	selp.u32 	%r93, 1, 0, %p34;
	add.s32 	%r113, %r113, %r93;
$L__BB0_37:
	setp.lt.s32 	%p35, %r35, 1;
	@%p35 bra 	$L__BB0_39;
	sub.s32 	%r94, %r33, %r58;
	cvt.u64.u32 	%rd40, %r94;
	add.s64 	%rd41, %rd2, %rd40;
	ld.global.u8 	%rs18, [%rd41];
	setp.gt.u16 	%p36, %rs18, 64;
	selp.u32 	%r95, 1, 0, %p36;
	add.s32 	%r113, %r113, %r95;
$L__BB0_39:
	add.s32 	%r96, %r35, 1;
	setp.ge.s32 	%p37, %r96, %r57;
	@%p37 bra 	$L__BB0_41;
	add.s32 	%r97, %r33, %r58;
	cvt.u64.u32 	%rd42, %r97;
	add.s64 	%rd43, %rd2, %rd42;
	ld.global.u8 	%rs19, [%rd43];
	setp.gt.u16 	%p38, %rs19, 64;
	selp.u32 	%r98, 1, 0, %p38;
	add.s32 	%r113, %r113, %r98;
$L__BB0_41:
	setp.eq.s32 	%p39, %r113, 2;
	@%p39 bra 	$L__BB0_45;
	setp.ne.s32 	%p40, %r113, 3;
	@%p40 bra 	$L__BB0_44;
	cvt.u64.u32 	%rd47, %r33;
	add.s64 	%rd48, %rd1, %rd47;
	mov.b16 	%rs21, 255;
	st.global.u8 	[%rd48], %rs21;
	bra.uni 	$L__BB0_46;
$L__BB0_44:
	cvt.u64.u32 	%rd49, %r33;
	add.s64 	%rd50, %rd1, %rd49;
	mov.b16 	%rs22, 0;
	st.global.u8 	[%rd50], %rs22;
	bra.uni 	$L__BB0_46;
$L__BB0_45:
	cvt.u64.u32 	%rd44, %r33;
	add.s64 	%rd45, %rd2, %rd44;
	ld.global.u8 	%rs20, [%rd45];
	add.s64 	%rd46, %rd1, %rd44;
	st.global.u8 	[%rd46], %rs20;
$L__BB0_46:
	add.s32 	%r108, %r109, 1;
	setp.ne.s32 	%p41, %r109, %r1;
	@%p41 bra 	$L__BB0_27;
	st.shared.u32 	[_ZZ13_gpu_problem2PhS_jjjiE1k], %r108;
$L__BB0_48:
	add.s32 	%r99, %r99, 1;
	setp.ne.s32 	%p42, %r99, %r59;
	@%p42 bra 	$L__BB0_2;
$L__BB0_49:
	ret;

}
	// .globl	_Z13_gpu_problem3PhS_jjji
.visible .entry _Z13_gpu_problem3PhS_jjji(
	.param .u64 .ptr .align 1 _Z13_gpu_problem3PhS_jjji_param_0,
	.param .u64 .ptr .align 1 _Z13_gpu_problem3PhS_jjji_param_1,
	.param .u32 _Z13_gpu_problem3PhS_jjji_param_2,
	.param .u32 _Z13_gpu_problem3PhS_jjji_param_3,
	.param .u32 _Z13_gpu_problem3PhS_jjji_param_4,
	.param .u32 _Z13_gpu_problem3PhS_jjji_param_5
)
{
	.reg .pred 	%p<20>;
	.reg .b16 	%rs<12>;
	.reg .b32 	%r<54>;
	.reg .b64 	%rd<27>;

	ld.param.u64 	%rd4, [_Z13_gpu_problem3PhS_jjji_param_0];
	ld.param.u64 	%rd5, [_Z13_gpu_problem3PhS_jjji_param_1];
	ld.param.u32 	%r22, [_Z13_gpu_problem3PhS_jjji_param_2];
	ld.param.u32 	%r23, [_Z13_gpu_problem3PhS_jjji_param_3];
	cvta.to.global.u64 	%rd1, %rd5;
	cvta.to.global.u64 	%rd2, %rd4;
	mul.lo.s32 	%r24, %r23, %r22;
	mov.u32 	%r25, %ctaid.y;
	mov.u32 	%r26, %ntid.y;
	mov.u32 	%r27, %tid.x;
	mad.lo.s32 	%r1, %r25, %r26, %r27;
	mov.u32 	%r28, %ctaid.x;
	mov.u32 	%r29, %ntid.x;
	mov.u32 	%r30, %tid.y;
	mad.lo.s32 	%r2, %r28, %r29, %r30;
	mul.lo.s32 	%r3, %r23, %r2;
	add.s32 	%r4, %r3, %r1;
	setp.ge.u32 	%p1, %r4, %r24;
	@%p1 bra 	$L__BB1_20;
	setp.eq.s32 	%p2, %r1, 0;
	mov.b32 	%r51, 0;
	@%p2 bra 	$L__BB1_6;
	add.s32 	%r5, %r4, -1;
	cvt.u64.u32 	%rd6, %r5;
	add.s64 	%rd7, %rd2, %rd6;
	ld.global.u8 	%rs1, [%rd7];
	setp.gt.u16 	%p3, %rs1, 64;
	selp.u32 	%r51, 1, 0, %p3;
	setp.lt.s32 	%p4, %r2, 1;
	@%p4 bra 	$L__BB1_4;
	not.b32 	%r32, %r23;
	add.s32 	%r33, %r4, %r32;
	cvt.u64.u32 	%rd8, %r33;
	add.s64 	%rd9, %rd2, %rd8;
	ld.global.u8 	%rs2, [%rd9];
	setp.gt.u16 	%p5, %rs2, 64;
	selp.u32 	%r34, 1, 0, %p5;
	add.s32 	%r51, %r34, %r51;
$L__BB1_4:
	setp.gt.s32 	%p6, %r2, %r22;
	@%p6 bra 	$L__BB1_6;
	add.s32 	%r35, %r5, %r23;
	cvt.u64.u32 	%rd10, %r35;
	add.s64 	%rd11, %rd2, %rd10;
	ld.global.u8 	%rs3, [%rd11];
	setp.gt.u16 	%p7, %rs3, 64;
	selp.u32 	%r36, 1, 0, %p7;
	add.s32 	%r51, %r51, %r36;
$L__BB1_6:
	add.s32 	%r11, %r1, 1;
	setp.ge.s32 	%p8, %r11, %r23;
	cvt.u64.u32 	%rd12, %r4;
	add.s64 	%rd3, %rd2, %rd12;
	@%p8 bra 	$L__BB1_11;
	add.s32 	%r12, %r11, %r3;
	ld.global.u8 	%rs4, [%rd3+1];
	setp.gt.u16 	%p9, %rs4, 64;
	selp.u32 	%r37, 1, 0, %p9;
	add.s32 	%r51, %r51, %r37;
	setp.lt.s32 	%p10, %r2, 1;
	@%p10 bra 	$L__BB1_9;
	sub.s32 	%r38, %r12, %r23;
	cvt.u64.u32 	%rd13, %r38;
	add.s64 	%rd14, %rd2, %rd13;
	ld.global.u8 	%rs5, [%rd14];
	setp.gt.u16 	%p11, %rs5, 64;
	selp.u32 	%r39, 1, 0, %p11;
	add.s32 	%r51, %r51, %r39;
$L__BB1_9:
	add.s32 	%r40, %r2, 1;
	setp.ge.s32 	%p12, %r40, %r22;
	@%p12 bra 	$L__BB1_11;
	add.s32 	%r41, %r12, %r23;
	cvt.u64.u32 	%rd15, %r41;
	add.s64 	%rd16, %rd2, %rd15;
	ld.global.u8 	%rs6, [%rd16];
	setp.gt.u16 	%p13, %rs6, 64;
	selp.u32 	%r42, 1, 0, %p13;
	add.s32 	%r51, %r51, %r42;
$L__BB1_11:
	setp.lt.s32 	%p14, %r2, 1;
	@%p14 bra 	$L__BB1_13;
	sub.s32 	%r43, %r4, %r23;
	cvt.u64.u32 	%rd17, %r43;
	add.s64 	%rd18, %rd2, %rd17;
	ld.global.u8 	%rs7, [%rd18];
	setp.gt.u16 	%p15, %rs7, 64;
	selp.u32 	%r44, 1, 0, %p15;
	add.s32 	%r51, %r51, %r44;
$L__BB1_13:
	add.s32 	%r45, %r2, 1;
	setp.ge.s32 	%p16, %r45, %r22;
	@%p16 bra 	$L__BB1_15;
	add.s32 	%r46, %r4, %r23;
	cvt.u64.u32 	%rd19, %r46;
	add.s64 	%rd20, %rd2, %rd19;
	ld.global.u8 	%rs8, [%rd20];
	setp.gt.u16 	%p17, %rs8, 64;
	selp.u32 	%r47, 1, 0, %p17;
	add.s32 	%r51, %r51, %r47;
$L__BB1_15:
	setp.eq.s32 	%p18, %r51, 2;
	@%p18 bra 	$L__BB1_19;
	setp.ne.s32 	%p19, %r51, 3;
	@%p19 bra 	$L__BB1_18;
	add.s64 	%rd24, %rd1, %rd12;
	mov.b16 	%rs10, 255;
	st.global.u8 	[%rd24], %rs10;
	bra.uni 	$L__BB1_20;
$L__BB1_18:
	add.s64 	%rd26, %rd1, %rd12;
	mov.b16 	%rs11, 0;
	st.global.u8 	[%rd26], %rs11;
	bra.uni 	$L__BB1_20;
$L__BB1_19:
	ld.global.u8 	%rs9, [%rd3];
	add.s64 	%rd22, %rd1, %rd12;
	st.global.u8 	[%rd22], %rs9;
$L__BB1_20:
	ret;

}


// ===== COMPILED SASS (sm_100) =====

	.target	sm_100

	.elftype	@"ET_EXEC"


//--------------------- .note.nv.tkinfo           --------------------------
	.section	.note.nv.tkinfo,"",@"SHT_NOTE"
	.sectionflags	@"SHF_NOTE_NV_TKINFO"
	.tkinfo
        /*0018*/ 	.word	0x00000002
        /*0030*/ 	.string	""
        /*0030*/ 	.string	"ptxas"
        /*0030*/ 	.string	"Cuda compilation tools, release 13.0, V13.0.88"
        /*0030*/ 	.string	"Build cuda_13.0.r13.0/compiler.36424714_0"
        /*0030*/ 	.string	"-arch sm_100 -m 64 "



//--------------------- .note.nv.cuinfo           --------------------------
	.section	.note.nv.cuinfo,"",@"SHT_NOTE"
	.sectionflags	@"SHF_NOTE_NV_CUINFO"
        /*0018*/ 	.short	0x0002
        /*001a*/ 	.short	0x0064
        /*001c*/ 	.short	0x0082
	.zero		2


//--------------------- .nv.info                  --------------------------
	.section	.nv.info,"",@"SHT_CUDA_INFO"
	.align	4


	//----- nvinfo : EIATTR_REGCOUNT
	.align		4
        /*0000*/ 	.byte	0x04, 0x2f
        /*0002*/ 	.short	(.L_1 - .L_0)
	.align		4
.L_0:
        /*0004*/ 	.word	index@(_Z13_gpu_problem2PhS_jjji)
        /*0008*/ 	.word	0x00000018


	//----- nvinfo : EIATTR_FRAME_SIZE
	.align		4
.L_1:
        /*000c*/ 	.byte	0x04, 0x11
        /*000e*/ 	.short	(.L_3 - .L_2)
	.align		4
.L_2:
        /*0010*/ 	.word	index@(_Z13_gpu_problem2PhS_jjji)
        /*0014*/ 	.word	0x00000000


	//----- nvinfo : EIATTR_REGCOUNT
	.align		4
.L_3:
        /*0018*/ 	.byte	0x04, 0x2f
        /*001a*/ 	.short	(.L_5 - .L_4)
	.align		4
.L_4:
        /*001c*/ 	.word	index@(_Z13_gpu_problem3PhS_jjji)
        /*0020*/ 	.word	0x0000000f


	//----- nvinfo : EIATTR_FRAME_SIZE
	.align		4
.L_5:
        /*0024*/ 	.byte	0x04, 0x11
        /*0026*/ 	.short	(.L_7 - .L_6)
	.align		4
.L_6:
        /*0028*/ 	.word	index@(_Z13_gpu_problem3PhS_jjji)
        /*002c*/ 	.word	0x00000000


	//----- nvinfo : EIATTR_MIN_STACK_SIZE
	.align		4
.L_7:
        /*0030*/ 	.byte	0x04, 0x12
        /*0032*/ 	.short	(.L_9 - .L_8)
	.align		4
.L_8:
        /*0034*/ 	.word	index@(_Z13_gpu_problem3PhS_jjji)
        /*0038*/ 	.word	0x00000000


	//----- nvinfo : EIATTR_MIN_STACK_SIZE
	.align		4
.L_9:
        /*003c*/ 	.byte	0x04, 0x12
        /*003e*/ 	.short	(.L_11 - .L_10)
	.align		4
.L_10:
        /*0040*/ 	.word	index@(_Z13_gpu_problem2PhS_jjji)
        /*0044*/ 	.word	0x00000000
.L_11:


//--------------------- .nv.compat                --------------------------
	.section	.nv.compat,"",@"SHT_CUDA_COMPAT_INFO"
	.align	4
        /*0000*/ 	.byte	0x02, 0x09, 0x00, 0x00, 0x02, 0x02, 0x01, 0x00, 0x02, 0x05, 0x05, 0x00, 0x03, 0x07, 0x01, 0x01
        /*0010*/ 	.byte	0x02, 0x03, 0x00, 0x00, 0x02, 0x06, 0x01, 0x00, 0x04, 0x0b, 0x08, 0x00, 0x09, 0x00, 0x00, 0x00
        /*0020*/ 	.byte	0x00, 0x00, 0x00, 0x00


//--------------------- .nv.info._Z13_gpu_problem3PhS_jjji --------------------------
	.section	.nv.info._Z13_gpu_problem3PhS_jjji,"",@"SHT_CUDA_INFO"
	.sectionflags	@""
	.align	4


	//----- nvinfo : EIATTR_CUDA_API_VERSION
	.align		4
        /*0000*/ 	.byte	0x04, 0x37
        /*0002*/ 	.short	(.L_13 - .L_12)
.L_12:
        /*0004*/ 	.word	0x00000082


	//----- nvinfo : EIATTR_KPARAM_INFO
	.align		4
.L_13:
        /*0008*/ 	.byte	0x04, 0x17
        /*000a*/ 	.short	(.L_15 - .L_14)
.L_14:
        /*000c*/ 	.word	0x00000000
        /*0010*/ 	.short	0x0005
        /*0012*/ 	.short	0x001c
        /*0014*/ 	.byte	0x00, 0xf0, 0x11, 0x00


	//----- nvinfo : EIATTR_KPARAM_INFO
	.align		4
.L_15:
        /*0018*/ 	.byte	0x04, 0x17
        /*001a*/ 	.short	(.L_17 - .L_16)
.L_16:
        /*001c*/ 	.word	0x00000000
        /*0020*/ 	.short	0x0004
        /*0022*/ 	.short	0x0018
        /*0024*/ 	.byte	0x00, 0xf0, 0x11, 0x00


	//----- nvinfo : EIATTR_KPARAM_INFO
	.align		4
.L_17:
        /*0028*/ 	.byte	0x04, 0x17
        /*002a*/ 	.short	(.L_19 - .L_18)
.L_18:
        /*002c*/ 	.word	0x00000000
        /*0030*/ 	.short	0x0003
        /*0032*/ 	.short	0x0014
        /*0034*/ 	.byte	0x00, 0xf0, 0x11, 0x00


	//----- nvinfo : EIATTR_KPARAM_INFO
	.align		4
.L_19:
        /*0038*/ 	.byte	0x04, 0x17
        /*003a*/ 	.short	(.L_21 - .L_20)
.L_20:
        /*003c*/ 	.word	0x00000000
        /*0040*/ 	.short	0x0002
        /*0042*/ 	.short	0x0010
        /*0044*/ 	.byte	0x00, 0xf0, 0x11, 0x00


	//----- nvinfo : EIATTR_KPARAM_INFO
	.align		4
.L_21:
        /*0048*/ 	.byte	0x04, 0x17
        /*004a*/ 	.short	(.L_23 - .L_22)
.L_22:
        /*004c*/ 	.word	0x00000000
        /*0050*/ 	.short	0x0001
        /*0052*/ 	.short	0x0008
        /*0054*/ 	.byte	0x00, 0xf5, 0x21, 0x00


	//----- nvinfo : EIATTR_KPARAM_INFO
	.align		4
.L_23:
        /*0058*/ 	.byte	0x04, 0x17
        /*005a*/ 	.short	(.L_25 - .L_24)
.L_24:
        /*005c*/ 	.word	0x00000000
        /*0060*/ 	.short	0x0000
        /*0062*/ 	.short	0x0000
        /*0064*/ 	.byte	0x00, 0xf5, 0x21, 0x00


	//----- nvinfo : EIATTR_SPARSE_MMA_MASK
	.align		4
.L_25:
        /*0068*/ 	.byte	0x03, 0x50
        /*006a*/ 	.short	0x0000


	//----- nvinfo : EIATTR_MAXREG_COUNT
	.align		4
        /*006c*/ 	.byte	0x03, 0x1b
        /*006e*/ 	.short	0x00ff


	//----- nvinfo : EIATTR_MERCURY_ISA_VERSION
	.align		4
        /*0070*/ 	.byte	0x03, 0x5f
        /*0072*/ 	.short	0x0101


	//----- nvinfo : EIATTR_VRC_CTA_INIT_COUNT
	.align		4
        /*0074*/ 	.byte	0x02, 0x4a
	.zero		1
	.zero		1


	//----- nvinfo : EIATTR_EXIT_INSTR_OFFSETS
	.align		4
        /*0078*/ 	.byte	0x04, 0x1c
        /*007a*/ 	.short	(.L_27 - .L_26)


	//   ....[0]....
.L_26:
        /*007c*/ 	.word	0x000000d0


	//   ....[1]....
        /*0080*/ 	.word	0x000006a0


	//   ....[2]....
        /*0084*/ 	.word	0x000006f0


	//   ....[3]....
        /*0088*/ 	.word	0x00000750


	//----- nvinfo : EIATTR_CRS_STACK_SIZE
	.align		4
.L_27:
        /*008c*/ 	.byte	0x04, 0x1e
        /*008e*/ 	.short	(.L_29 - .L_28)
.L_28:
        /*0090*/ 	.word	0x00000000


	//----- nvinfo : EIATTR_CBANK_PARAM_SIZE
	.align		4
.L_29:
        /*0094*/ 	.byte	0x03, 0x19
        /*0096*/ 	.short	0x0020


	//----- nvinfo : EIATTR_PARAM_CBANK
	.align		4
        /*0098*/ 	.byte	0x04, 0x0a
        /*009a*/ 	.short	(.L_31 - .L_30)
	.align		4
.L_30:
        /*009c*/ 	.word	index@(.nv.constant0._Z13_gpu_problem3PhS_jjji)
        /*00a0*/ 	.short	0x0380
        /*00a2*/ 	.short	0x0020


	//----- nvinfo : EIATTR_SW_WAR
	.align		4
.L_31:
        /*00a4*/ 	.byte	0x04, 0x36
        /*00a6*/ 	.short	(.L_33 - .L_32)
.L_32:
        /*00a8*/ 	.word	0x00000008
.L_33:


//--------------------- .nv.info._Z13_gpu_problem2PhS_jjji --------------------------
	.section	.nv.info._Z13_gpu_problem2PhS_jjji,"",@"SHT_CUDA_INFO"
	.sectionflags	@""
	.align	4


	//----- nvinfo : EIATTR_CUDA_API_VERSION
	.align		4
        /*0000*/ 	.byte	0x04, 0x37
        /*0002*/ 	.short	(.L_35 - .L_34)
.L_34:
        /*0004*/ 	.word	0x00000082


	//----- nvinfo : EIATTR_KPARAM_INFO
	.align		4
.L_35:
        /*0008*/ 	.byte	0x04, 0x17
        /*000a*/ 	.short	(.L_37 - .L_36)
.L_36:
        /*000c*/ 	.word	0x00000000
        /*0010*/ 	.short	0x0005
        /*0012*/ 	.short	0x001c
        /*0014*/ 	.byte	0x00, 0xf0, 0x11, 0x00


	//----- nvinfo : EIATTR_KPARAM_INFO
	.align		4
.L_37:
        /*0018*/ 	.byte	0x04, 0x17
        /*001a*/ 	.short	(.L_39 - .L_38)
.L_38:
        /*001c*/ 	.word	0x00000000
        /*0020*/ 	.short	0x0004
        /*0022*/ 	.short	0x0018
        /*0024*/ 	.byte	0x00, 0xf0, 0x11, 0x00


	//----- nvinfo : EIATTR_KPARAM_INFO
	.align		4
.L_39:
        /*0028*/ 	.byte	0x04, 0x17
        /*002a*/ 	.short	(.L_41 - .L_40)
.L_40:
        /*002c*/ 	.word	0x00000000
        /*0030*/ 	.short	0x0003
        /*0032*/ 	.short	0x0014
        /*0034*/ 	.byte	0x00, 0xf0, 0x11, 0x00


	//----- nvinfo : EIATTR_KPARAM_INFO
	.align		4
.L_41:
        /*0038*/ 	.byte	0x04, 0x17
        /*003a*/ 	.short	(.L_43 - .L_42)
.L_42:
        /*003c*/ 	.word	0x00000000
        /*0040*/ 	.short	0x0002
        /*0042*/ 	.short	0x0010
        /*0044*/ 	.byte	0x00, 0xf0, 0x11, 0x00


	//----- nvinfo : EIATTR_KPARAM_INFO
	.align		4
.L_43:
        /*0048*/ 	.byte	0x04, 0x17
        /*004a*/ 	.short	(.L_45 - .L_44)
.L_44:
        /*004c*/ 	.word	0x00000000
        /*0050*/ 	.short	0x0001
        /*0052*/ 	.short	0x0008
        /*0054*/ 	.byte	0x00, 0xf5, 0x21, 0x00


	//----- nvinfo : EIATTR_KPARAM_INFO
	.align		4
.L_45:
        /*0058*/ 	.byte	0x04, 0x17
        /*005a*/ 	.short	(.L_47 - .L_46)
.L_46:
        /*005c*/ 	.word	0x00000000
        /*0060*/ 	.short	0x0000
        /*0062*/ 	.short	0x0000
        /*0064*/ 	.byte	0x00, 0xf5, 0x21, 0x00


	//----- nvinfo : EIATTR_SPARSE_MMA_MASK
	.align		4
.L_47:
        /*0068*/ 	.byte	0x03, 0x50
        /*006a*/ 	.short	0x0000


	//----- nvinfo : EIATTR_MAXREG_COUNT
	.align		4
        /*006c*/ 	.byte	0x03, 0x1b
        /*006e*/ 	.short	0x00ff


	//----- nvinfo : EIATTR_NUM_BARRIERS
	.align		4
        /*0070*/ 	.byte	0x02, 0x4c
        /*0072*/ 	.byte	0x01
	.zero		1


	//----- nvinfo : EIATTR_MERCURY_ISA_VERSION
	.align		4
        /*0074*/ 	.byte	0x03, 0x5f
        /*0076*/ 	.short	0x0101


	//----- nvinfo : EIATTR_VRC_CTA_INIT_COUNT
	.align		4
        /*0078*/ 	.byte	0x02, 0x4a
	.zero		1
	.zero		1


	//----- nvinfo : EIATTR_EXIT_INSTR_OFFSETS
	.align		4
        /*007c*/ 	.byte	0x04, 0x1c
        /*007e*/ 	.short	(.L_49 - .L_48)


	//   ....[0]....
.L_48:
        /*0080*/ 	.word	0x00000030


	//   ....[1]....
        /*0084*/ 	.word	0x000012e0


	//----- nvinfo : EIATTR_CBANK_PARAM_SIZE
	.align		4
.L_49:
        /*0088*/ 	.byte	0x03, 0x19
        /*008a*/ 	.short	0x0020


	//----- nvinfo : EIATTR_PARAM_CBANK
	.align		4
        /*008c*/ 	.byte	0x04, 0x0a
        /*008e*/ 	.short	(.L_51 - .L_50)
	.align		4
.L_50:
        /*0090*/ 	.word	index@(.nv.constant0._Z13_gpu_problem2PhS_jjji)
        /*0094*/ 	.short	0x0380
        /*0096*/ 	.short	0x0020


	//----- nvinfo : EIATTR_SW_WAR
	.align		4
.L_51:
        /*0098*/ 	.byte	0x04, 0x36
        /*009a*/ 	.short	(.L_53 - .L_52)
.L_52:
        /*009c*/ 	.word	0x00000008
.L_53:


//--------------------- .nv.callgraph             --------------------------
	.section	.nv.callgraph,"",@"SHT_CUDA_CALLGRAPH"
	.align	4
	.sectionentsize	8
	.align		4
        /*0000*/ 	.word	0x00000000
	.align		4
        /*0004*/ 	.word	0xffffffff
	.align		4
        /*0008*/ 	.word	0x00000000
	.align		4
        /*000c*/ 	.word	0xfffffffe
	.align		4
        /*0010*/ 	.word	0x00000000
	.align		4
        /*0014*/ 	.word	0xfffffffd
	.align		4
        /*0018*/ 	.word	0x00000000
	.align		4
        /*001c*/ 	.word	0xfffffffc


//--------------------- .text._Z13_gpu_problem3PhS_jjji --------------------------
	.section	.text._Z13_gpu_problem3PhS_jjji,"ax",@progbits
	.align	128
        .global         _Z13_gpu_problem3PhS_jjji
        .type           _Z13_gpu_problem3PhS_jjji,@function
        .size           _Z13_gpu_problem3PhS_jjji,(.L_x_22 - _Z13_gpu_problem3PhS_jjji)
        .other          _Z13_gpu_problem3PhS_jjji,@"STO_CUDA_ENTRY STV_DEFAULT"
_Z13_gpu_problem3PhS_jjji:
.text._Z13_gpu_problem3PhS_jjji:
[----:B------:R-:W-:Y:S01]  /*0000*/  LDC R1, c[0x0][0x37c] ;  /* 0x0000df00ff017b82 */ /* 0x000fe20000000800 */
[----:B------:R-:W0:Y:S07]  /*0010*/  S2R R0, SR_TID.X ;  /* 0x0000000000007919 */ /* 0x000e2e0000002100 */
[----:B------:R-:W0:Y:S01]  /*0020*/  S2UR UR4, SR_CTAID.Y ;  /* 0x00000000000479c3 */ /* 0x000e220000002600 */
[----:B------:R-:W1:Y:S01]  /*0030*/  LDCU.64 UR6, c[0x0][0x390] ;  /* 0x00007200ff0677ac */ /* 0x000e620008000a00 */
[----:B------:R-:W2:Y:S06]  /*0040*/  S2R R3, SR_TID.Y ;  /* 0x0000000000037919 */ /* 0x000eac0000002200 */
[----:B------:R-:W0:Y:S08]  /*0050*/  LDC R5, c[0x0][0x364] ;  /* 0x0000d900ff057b82 */ /* 0x000e300000000800 */
[----:B------:R-:W2:Y:S08]  /*0060*/  S2UR UR5, SR_CTAID.X ;  /* 0x00000000000579c3 */ /* 0x000eb00000002500 */
[----:B------:R-:W2:Y:S01]  /*0070*/  LDC R2, c[0x0][0x360] ;  /* 0x0000d800ff027b82 */ /* 0x000ea20000000800 */
[----:B0-----:R-:W-:Y:S01]  /*0080*/  IMAD R5, R5, UR4, R0 ;  /* 0x0000000405057c24 */ /* 0x001fe2000f8e0200 */
[----:B-1----:R-:W-:Y:S01]  /*0090*/  UIMAD UR4, UR7, UR6, URZ ;  /* 0x00000006070472a4 */ /* 0x002fe2000f8e02ff */
[----:B--2---:R-:W-:-:S04]  /*00a0*/  IMAD R0, R2, UR5, R3 ;  /* 0x0000000502007c24 */ /* 0x004fc8000f8e0203 */
[----:B------:R-:W-:-:S05]  /*00b0*/  IMAD R3, R0, UR7, R5 ;  /* 0x0000000700037c24 */ /* 0x000fca000f8e0205 */
[----:B------:R-:W-:-:S13]  /*00c0*/  ISETP.GE.U32.AND P0, PT, R3, UR4, PT ;  /* 0x0000000403007c0c */ /* 0x000fda000bf06070 */
[----:B------:R-:W-:Y:S05]  /*00d0*/  @P0 EXIT ;  /* 0x000000000000094d */ /* 0x000fea0003800000 */
[----:B------:R-:W-:Y:S01]  /*00e0*/  ISETP.NE.AND P0, PT, R5, RZ, PT ;  /* 0x000000ff0500720c */ /* 0x000fe20003f05270 */
[----:B------:R-:W0:Y:S01]  /*00f0*/  LDCU.64 UR4, c[0x0][0x358] ;  /* 0x00006b00ff0477ac */ /* 0x000e220008000a00 */
[----:B------:R-:W-:Y:S01]  /*0100*/  BSSY.RECONVERGENT B0, `(.L_x_0) ;  /* 0x000001e000007945 */ /* 0x000fe20003800200 */
[----:B------:R-:W-:Y:S02]  /*0110*/  VIADD R12, R0, 0x1 ;  /* 0x00000001000c7836 */ /* 0x000fe40000000000 */
[----:B------:R-:W-:-:S08]  /*0120*/  IMAD.MOV.U32 R2, RZ, RZ, RZ ;  /* 0x000000ffff027224 */ /* 0x000fd000078e00ff */
[----:B------:R-:W-:Y:S05]  /*0130*/  @!P0 BRA `(.L_x_1) ;  /* 0x0000000000688947 */ /* 0x000fea0003800000 */
[C---:B------:R-:W-:Y:S01]  /*0140*/  ISETP.GE.AND P1, PT, R0.reuse, 0x1, PT ;  /* 0x000000010000780c */ /* 0x040fe20003f26270 */
[----:B------:R-:W1:Y:S01]  /*0150*/  LDCU.64 UR8, c[0x0][0x380] ;  /* 0x00007000ff0877ac */ /* 0x000e620008000a00 */
[----:B------:R-:W-:Y:S01]  /*0160*/  ISETP.GT.AND P0, PT, R0, UR6, PT ;  /* 0x0000000600007c0c */ /* 0x000fe2000bf04270 */
[----:B------:R-:W-:-:S10]  /*0170*/  VIADD R2, R3, 0xffffffff ;  /* 0xffffffff03027836 */ /* 0x000fd40000000000 */
[----:B------:R-:W-:-:S05]  /*0180*/  @P1 LOP3.LUT R4, RZ, UR7, RZ, 0x33, !PT ;  /* 0x00000007ff041c12 */ /* 0x000fca000f8e33ff */
[----:B------:R-:W-:Y:S01]  /*0190*/  @P1 IMAD.IADD R4, R3, 0x1, R4 ;  /* 0x0000000103041824 */ /* 0x000fe200078e0204 */
[C---:B-1----:R-:W-:Y:S01]  /*01a0*/  IADD3 R6, P2, PT, R2.reuse, UR8, RZ ;  /* 0x0000000802067c10 */ /* 0x042fe2000ff5e0ff */
[----:B------:R-:W-:-:S03]  /*01b0*/  @!P0 VIADD R2, R2, UR7 ;  /* 0x0000000702028c36 */ /* 0x000fc60008000000 */
[----:B------:R-:W-:Y:S02]  /*01c0*/  @P1 IADD3 R8, P3, PT, R4, UR8, RZ ;  /* 0x0000000804081c10 */ /* 0x000fe4000ff7e0ff */
[----:B------:R-:W-:-:S03]  /*01d0*/  IADD3.X R7, PT, PT, RZ, UR9, RZ, P2, !PT ;  /* 0x00000009ff077c10 */ /* 0x000fc600097fe4ff */
[----:B------:R-:W-:Y:S01]  /*01e0*/  @P1 IMAD.X R9, RZ, RZ, UR9, P3 ;  /* 0x00000009ff091e24 */ /* 0x000fe200098e06ff */
[----:B------:R-:W-:Y:S01]  /*01f0*/  @!P0 IADD3 R10, P2, PT, R2, UR8, RZ ;  /* 0x00000008020a8c10 */ /* 0x000fe2000ff5e0ff */
[----:B0-----:R-:W2:Y:S04]  /*0200*/  LDG.E.U8 R6, desc[UR4][R6.64] ;  /* 0x0000000406067981 */ /* 0x001ea8000c1e1100 */
[----:B------:R-:W3:Y:S01]  /*0210*/  @P1 LDG.E.U8 R8, desc[UR4][R8.64] ;  /* 0x0000000408081981 */ /* 0x000ee2000c1e1100 */
[----:B------:R-:W-:-:S05]  /*0220*/  @!P0 IMAD.X R11, RZ, RZ, UR9, P2 ;  /* 0x00000009ff0b8e24 */ /* 0x000fca00090e06ff */
[----:B------:R-:W4:Y:S01]  /*0230*/  @!P0 LDG.E.U8 R10, desc[UR4][R10.64] ;  /* 0x000000040a0a8981 */ /* 0x000f22000c1e1100 */
[----:B--2---:R-:W-:Y:S02]  /*0240*/  ISETP.GT.U32.AND P2, PT, R6, 0x40, PT ;  /* 0x000000400600780c */ /* 0x004fe40003f44070 */
[----:B---3--:R-:W-:Y:S02]  /*0250*/  ISETP.GT.U32.OR P3, PT, R8, 0x40, !P1 ;  /* 0x000000400800780c */ /* 0x008fe40004f64470 */
[----:B------:R-:W-:Y:S02]  /*0260*/  SEL R2, RZ, 0x1, !P2 ;  /* 0x00000001ff027807 */ /* 0x000fe40005000000 */
[----:B----4-:R-:W-:-:S03]  /*0270*/  ISETP.GT.U32.OR P2, PT, R10, 0x40, P0 ;  /* 0x000000400a00780c */ /* 0x010fc60000744470 */
[----:B------:R-:W-:-:S06]  /*0280*/  @P1 VIADD R4, R2, 0x1 ;  /* 0x0000000102041836 */ /* 0x000fcc0000000000 */
[----:B------:R-:W-:-:S05]  /*0290*/  @!P3 IADD3 R4, PT, PT, R2, RZ, RZ ;  /* 0x000000ff0204b210 */ /* 0x000fca0007ffe0ff */
[----:B------:R-:W-:-:S04]  /*02a0*/  @P1 IMAD.MOV.U32 R2, RZ, RZ, R4 ;  /* 0x000000ffff021224 */ /* 0x000fc800078e0004 */
[----:B------:R-:W-:Y:S02]  /*02b0*/  @!P0 VIADD R4, R2, 0x1 ;  /* 0x0000000102048836 */ /* 0x000fe40000000000 */
[----:B------:R-:W-:-:S04]  /*02c0*/  @!P2 IMAD.MOV R4, RZ, RZ, R2 ;  /* 0x000000ffff04a224 */ /* 0x000fc800078e0202 */
[----:B------:R-:W-:-:S07]  /*02d0*/  @!P0 IMAD.MOV.U32 R2, RZ, RZ, R4 ;  /* 0x000000ffff028224 */ /* 0x000fce00078e0004 */
.L_x_1:
[----:B0-----:R-:W-:Y:S05]  /*02e0*/  BSYNC.RECONVERGENT B0 ;  /* 0x0000000000007941 */ /* 0x001fea0003800200 */
.L_x_0:
[----:B------:R-:W0:Y:S01]  /*02f0*/  LDCU.64 UR8, c[0x0][0x380] ;  /* 0x00007000ff0877ac */ /* 0x000e220008000a00 */
[----:B------:R-:W-:Y:S02]  /*0300*/  ISETP.GE.AND P1, PT, R12, UR6, PT ;  /* 0x000000060c007c0c */ /* 0x000fe4000bf26270 */
[----:B------:R-:W-:-:S11]  /*0310*/  ISETP.GE.AND P0, PT, R0, 0x1, PT ;  /* 0x000000010000780c */ /* 0x000fd60003f06270 */
[C---:B------:R-:W-:Y:S02]  /*0320*/  @!P1 VIADD R8, R3.reuse, UR7 ;  /* 0x0000000703089c36 */ /* 0x040fe40008000000 */
[----:B------:R-:W-:-:S03]  /*0330*/  @P0 IADD3 R6, PT, PT, R3, -UR7, RZ ;  /* 0x8000000703060c10 */ /* 0x000fc6000fffe0ff */
[----:B0-----:R-:W-:Y:S02]  /*0340*/  @!P1 IADD3 R8, P3, PT, R8, UR8, RZ ;  /* 0x0000000808089c10 */ /* 0x001fe4000ff7e0ff */
[----:B------:R-:W-:-:S03]  /*0350*/  @P0 IADD3 R6, P2, PT, R6, UR8, RZ ;  /* 0x0000000806060c10 */ /* 0x000fc6000ff5e0ff */
[----:B------:R-:W-:Y:S02]  /*0360*/  @!P1 IMAD.X R9, RZ, RZ, UR9, P3 ;  /* 0x00000009ff099e24 */ /* 0x000fe400098e06ff */
[----:B------:R-:W-:-:S03]  /*0370*/  @P0 IMAD.X R7, RZ, RZ, UR9, P2 ;  /* 0x00000009ff070e24 */ /* 0x000fc600090e06ff */
[----:B------:R0:W5:Y:S04]  /*0380*/  @!P1 LDG.E.U8 R12, desc[UR4][R8.64] ;  /* 0x00000004080c9981 */ /* 0x000168000c1e1100 */
[----:B------:R0:W5:Y:S01]  /*0390*/  @P0 LDG.E.U8 R10, desc[UR4][R6.64] ;  /* 0x00000004060a0981 */ /* 0x000162000c1e1100 */
[----:B------:R-:W-:-:S05]  /*03a0*/  VIADD R11, R5, 0x1 ;  /* 0x00000001050b7836 */ /* 0x000fca0000000000 */
[----:B------:R-:W-:Y:S01]  /*03b0*/  ISETP.GE.AND P2, PT, R11, UR7, PT ;  /* 0x000000070b007c0c */ /* 0x000fe2000bf46270 */
[----:B------:R-:W-:Y:S01]  /*03c0*/  BSSY.RECONVERGENT B0, `(.L_x_2) ;  /* 0x000001d000007945 */ /* 0x000fe20003800200 */
[----:B------:R-:W-:-:S04]  /*03d0*/  IADD3 R4, P3, PT, R3, UR8, RZ ;  /* 0x0000000803047c10 */ /* 0x000fc8000ff7e0ff */
[----:B------:R-:W-:-:S07]  /*03e0*/  IADD3.X R5, PT, PT, RZ, UR9, RZ, P3, !PT ;  /* 0x00000009ff057c10 */ /* 0x000fce0009ffe4ff */
[----:B0-----:R-:W-:Y:S05]  /*03f0*/  @P2 BRA `(.L_x_3) ;  /* 0x0000000000642947 */ /* 0x001fea0003800000 */
[C---:B------:R-:W-:Y:S01]  /*0400*/  ISETP.GE.AND P3, PT, R0.reuse, 0x1, PT ;  /* 0x000000010000780c */ /* 0x040fe20003f66270 */
[C---:B------:R-:W-:Y:S02]  /*0410*/  IMAD R11, R0.reuse, UR7, R11 ;  /* 0x00000007000b7c24 */ /* 0x040fe4000f8e020b */
[----:B------:R-:W-:-:S05]  /*0420*/  VIADD R0, R0, 0x1 ;  /* 0x0000000100007836 */ /* 0x000fca0000000000 */
[----:B------:R-:W-:Y:S02]  /*0430*/  ISETP.GE.AND P2, PT, R0, UR6, PT ;  /* 0x0000000600007c0c */ /* 0x000fe4000bf46270 */
[----:B------:R-:W2:Y:S03]  /*0440*/  LDG.E.U8 R0, desc[UR4][R4.64+0x1] ;  /* 0x0000010404007981 */ /* 0x000ea6000c1e1100 */
[----:B------:R-:W-:-:S05]  /*0450*/  @P3 VIADD R6, R11, -UR7 ;  /* 0x800000070b063c36 */ /* 0x000fca0008000000 */
[----:B------:R-:W-:-:S03]  /*0460*/  @P3 IADD3 R6, P4, PT, R6, UR8, RZ ;  /* 0x0000000806063c10 */ /* 0x000fc6000ff9e0ff */
[----:B------:R-:W-:Y:S02]  /*0470*/  @!P2 VIADD R8, R11, UR7 ;  /* 0x000000070b08ac36 */ /* 0x000fe40008000000 */
[----:B------:R-:W-:-:S03]  /*0480*/  @P3 IMAD.X R7, RZ, RZ, UR9, P4 ;  /* 0x00000009ff073e24 */ /* 0x000fc6000a0e06ff */
[----:B------:R-:W-:Y:S02]  /*0490*/  @!P2 IADD3 R8, P4, PT, R8, UR8, RZ ;  /* 0x000000080808ac10 */ /* 0x000fe4000ff9e0ff */
[----:B------:R-:W3:Y:S02]  /*04a0*/  @P3 LDG.E.U8 R6, desc[UR4][R6.64] ;  /* 0x0000000406063981 */ /* 0x000ee4000c1e1100 */
[----:B------:R-:W-:-:S05]  /*04b0*/  @!P2 IADD3.X R9, PT, PT, RZ, UR9, RZ, P4, !PT ;  /* 0x00000009ff09ac10 */ /* 0x000fca000a7fe4ff */
[----:B------:R-:W4:Y:S01]  /*04c0*/  @!P2 LDG.E.U8 R8, desc[UR4][R8.64] ;  /* 0x000000040808a981 */ /* 0x000f22000c1e1100 */
[----:B--2---:R-:W-:Y:S01]  /*04d0*/  ISETP.GT.U32.AND P5, PT, R0, 0x40, PT ;  /* 0x000000400000780c */ /* 0x004fe20003fa4070 */
[----:B------:R-:W-:-:S12]  /*04e0*/  VIADD R0, R2, 0x1 ;  /* 0x0000000102007836 */ /* 0x000fd80000000000 */
[----:B------:R-:W-:Y:S01]  /*04f0*/  @!P5 IMAD.MOV R0, RZ, RZ, R2 ;  /* 0x000000ffff00d224 */ /* 0x000fe200078e0202 */
[----:B---3--:R-:W-:-:S03]  /*0500*/  ISETP.GT.U32.OR P4, PT, R6, 0x40, !P3 ;  /* 0x000000400600780c */ /* 0x008fc60005f84470 */
[----:B------:R-:W-:-:S04]  /*0510*/  IMAD.MOV.U32 R2, RZ, RZ, R0 ;  /* 0x000000ffff027224 */ /* 0x000fc800078e0000 */
[----:B------:R-:W-:Y:S01]  /*0520*/  @P3 VIADD R0, R2, 0x1 ;  /* 0x0000000102003836 */ /* 0x000fe20000000000 */
[----:B----4-:R-:W-:-:S05]  /*0530*/  ISETP.GT.U32.OR P5, PT, R8, 0x40, P2 ;  /* 0x000000400800780c */ /* 0x010fca00017a4470 */
[----:B------:R-:W-:-:S05]  /*0540*/  @!P4 IADD3 R0, PT, PT, R2, RZ, RZ ;  /* 0x000000ff0200c210 */ /* 0x000fca0007ffe0ff */
[----:B------:R-:W-:-:S04]  /*0550*/  @P3 IMAD.MOV.U32 R2, RZ, RZ, R0 ;  /* 0x000000ffff023224 */ /* 0x000fc800078e0000 */
[----:B------:R-:W-:Y:S02]  /*0560*/  @!P2 VIADD R0, R2, 0x1 ;  /* 0x000000010200a836 */ /* 0x000fe40000000000 */
[----:B------:R-:W-:-:S05]  /*0570*/  @!P5 IMAD.MOV R0, RZ, RZ, R2 ;  /* 0x000000ffff00d224 */ /* 0x000fca00078e0202 */
[----:B------:R-:W-:-:S07]  /*0580*/  @!P2 MOV R2, R0 ;  /* 0x000000000002a202 */ /* 0x000fce0000000f00 */
.L_x_3:
[----:B------:R-:W-:Y:S05]  /*0590*/  BSYNC.RECONVERGENT B0 ;  /* 0x0000000000007941 */ /* 0x000fea0003800200 */
.L_x_2:
[----:B-----5:R-:W-:Y:S01]  /*05a0*/  ISETP.GT.U32.OR P2, PT, R10, 0x40, !P0 ;  /* 0x000000400a00780c */ /* 0x020fe20004744470 */
[----:B------:R-:W-:Y:S01]  /*05b0*/  @P0 VIADD R0, R2, 0x1 ;  /* 0x0000000102000836 */ /* 0x000fe20000000000 */
[----:B------:R-:W-:-:S11]  /*05c0*/  ISETP.GT.U32.OR P3, PT, R12, 0x40, P1 ;  /* 0x000000400c00780c */ /* 0x000fd60000f64470 */
[----:B------:R-:W-:-:S04]  /*05d0*/  @!P2 IMAD.MOV R0, RZ, RZ, R2 ;  /* 0x000000ffff00a224 */ /* 0x000fc800078e0202 */
[----:B------:R-:W-:-:S05]  /*05e0*/  @P0 IMAD.MOV.U32 R2, RZ, RZ, R0 ;  /* 0x000000ffff020224 */ /* 0x000fca00078e0000 */
[----:B------:R-:W-:Y:S01]  /*05f0*/  @!P1 IADD3 R0, PT, PT, R2, 0x1, RZ ;  /* 0x0000000102009810 */ /* 0x000fe20007ffe0ff */
[----:B------:R-:W-:-:S04]  /*0600*/  @!P3 IMAD.MOV R0, RZ, RZ, R2 ;  /* 0x000000ffff00b224 */ /* 0x000fc800078e0202 */
[----:B------:R-:W-:-:S05]  /*0610*/  @!P1 IMAD.MOV.U32 R2, RZ, RZ, R0 ;  /* 0x000000ffff029224 */ /* 0x000fca00078e0000 */
[----:B------:R-:W-:-:S13]  /*0620*/  ISETP.NE.AND P0, PT, R2, 0x2, PT ;  /* 0x000000020200780c */ /* 0x000fda0003f05270 */
[----:B------:R-:W-:Y:S05]  /*0630*/  @!P0 BRA `(.L_x_4) ;  /* 0x0000000000308947 */ /* 0x000fea0003800000 */
[----:B------:R-:W-:Y:S01]  /*0640*/  ISETP.NE.AND P0, PT, R2, 0x3, PT ;  /* 0x000000030200780c */ /* 0x000fe20003f05270 */
[----:B------:R-:W-:-:S12]  /*0650*/  IMAD.MOV.U32 R2, RZ, RZ, 0xff ;  /* 0x000000ffff027424 */ /* 0x000fd800078e00ff */
[----:B------:R-:W0:Y:S02]  /*0660*/  @!P0 LDC.64 R4, c[0x0][0x388] ;  /* 0x0000e200ff048b82 */ /* 0x000e240000000a00 */
[----:B0-----:R-:W-:-:S04]  /*0670*/  @!P0 IADD3 R4, P1, PT, R3, R4, RZ ;  /* 0x0000000403048210 */ /* 0x001fc80007f3e0ff */
[----:B------:R-:W-:-:S05]  /*0680*/  @!P0 IADD3.X R5, PT, PT, RZ, R5, RZ, P1, !PT ;  /* 0x00000005ff058210 */ /* 0x000fca0000ffe4ff */
[----:B------:R0:W-:Y:S01]  /*0690*/  @!P0 STG.E.U8 desc[UR4][R4.64], R2 ;  /* 0x0000000204008986 */ /* 0x0001e2000c101104 */
[----:B------:R-:W-:Y:S05]  /*06a0*/  @!P0 EXIT ;  /* 0x000000000000894d */ /* 0x000fea0003800000 */
[----:B------:R-:W0:Y:S02]  /*06b0*/  LDCU.64 UR6, c[0x0][0x388] ;  /* 0x00007100ff0677ac */ /* 0x000e240008000a00 */
[----:B0-----:R-:W-:-:S05]  /*06c0*/  IADD3 R2, P0, PT, R3, UR6, RZ ;  /* 0x0000000603027c10 */ /* 0x001fca000ff1e0ff */
[----:B------:R-:W-:-:S05]  /*06d0*/  IMAD.X R3, RZ, RZ, UR7, P0 ;  /* 0x00000007ff037e24 */ /* 0x000fca00080e06ff */
[----:B------:R-:W-:Y:S01]  /*06e0*/  STG.E.U8 desc[UR4][R2.64], RZ ;  /* 0x000000ff02007986 */ /* 0x000fe2000c101104 */
[----:B------:R-:W-:Y:S05]  /*06f0*/  EXIT ;  /* 0x000000000000794d */ /* 0x000fea0003800000 */
.L_x_4:
[----:B------:R-:W2:Y:S01]  /*0700*/  LDG.E.U8 R5, desc[UR4][R4.64] ;  /* 0x0000000404057981 */ /* 0x000ea2000c1e1100 */
[----:B------:R-:W0:Y:S02]  /*0710*/  LDCU.64 UR6, c[0x0][0x388] ;  /* 0x00007100ff0677ac */ /* 0x000e240008000a00 */
[----:B0-----:R-:W-:-:S05]  /*0720*/  IADD3 R2, P0, PT, R3, UR6, RZ ;  /* 0x0000000603027c10 */ /* 0x001fca000ff1e0ff */
[----:B------:R-:W-:-:S05]  /*0730*/  IMAD.X R3, RZ, RZ, UR7, P0 ;  /* 0x00000007ff037e24 */ /* 0x000fca00080e06ff */
[----:B--2---:R-:W-:Y:S01]  /*0740*/  STG.E.U8 desc[UR4][R2.64], R5 ;  /* 0x0000000502007986 */ /* 0x004fe2000c101104 */
[----:B------:R-:W-:Y:S05]  /*0750*/  EXIT ;  /* 0x000000000000794d */ /* 0x000fea0003800000 */
.L_x_5:
[----:B------:R-:W-:-:S00]  /*0760*/  BRA `(.L_x_5) ;  /* 0xfffffffc00fc7947 */ /* 0x000fc0000383ffff */
[----:B------:R-:W-:-:S00]  /*0770*/  NOP ;  /* 0x0000000000007918 */ /* 0x000fc00000000000 */
        /* <DEDUP_REMOVED lines=8> */
.L_x_22:


//--------------------- .text._Z13_gpu_problem2PhS_jjji --------------------------
	.section	.text._Z13_gpu_problem2PhS_jjji,"ax",@progbits
	.align	128
        .global         _Z13_gpu_problem2PhS_jjji
        .type           _Z13_gpu_problem2PhS_jjji,@function
        .size           _Z13_gpu_problem2PhS_jjji,(.L_x_23 - _Z13_gpu_problem2PhS_jjji)
        .other          _Z13_gpu_problem2PhS_jjji,@"STO_CUDA_ENTRY STV_DEFAULT"
_Z13_gpu_problem2PhS_jjji:
.text._Z13_gpu_problem2PhS_jjji:
[----:B------:R-:W-:Y:S01]  /*0000*/  LDC R1, c[0x0][0x37c] ;  /* 0x0000df00ff017b82 */ /* 0x000fe20000000800 */
[----:B------:R-:W0:Y:S02]  /*0010*/  LDCU UR4, c[0x0][0x39c] ;  /* 0x00007380ff0477ac */ /* 0x000e240008000800 */
[----:B0-----:R-:W-:-:S13]  /*0020*/  ISETP.NE.AND P0, PT, RZ, UR4, PT ;  /* 0x00000004ff007c0c */ /* 0x001fda000bf05270 */
[----:B------:R-:W-:Y:S05]  /*0030*/  @!P0 EXIT ;  /* 0x000000000000894d */ /* 0x000fea0003800000 */
[----:B------:R-:W0:Y:S01]  /*0040*/  LDCU.64 UR6, c[0x0][0x390] ;  /* 0x00007200ff0677ac */ /* 0x000e220008000a00 */
[----:B------:R-:W1:Y:S01]  /*0050*/  LDCU.64 UR8, c[0x0][0x358] ;  /* 0x00006b00ff0877ac */ /* 0x000e620008000a00 */
[----:B------:R-:W-:Y:S01]  /*0060*/  UMOV UR4, URZ ;  /* 0x000000ff00047c82 */ /* 0x000fe20008000000 */
[----:B0-----:R-:W-:-:S12]  /*0070*/  UIMAD UR7, UR7, UR6, URZ ;  /* 0x00000006070772a4 */ /* 0x001fd8000f8e02ff */
.L_x_20:
[----:B0-----:R-:W0:Y:S01]  /*0080*/  S2UR UR6, SR_CgaCtaId ;  /* 0x00000000000679c3 */ /* 0x001e220000008800 */
[----:B------:R-:W-:Y:S01]  /*0090*/  UMOV UR5, 0x400 ;  /* 0x0000040000057882 */ /* 0x000fe20000000000 */
[----:B------:R-:W-:Y:S02]  /*00a0*/  UIADD3 UR4, UPT, UPT, UR4, 0x1, URZ ;  /* 0x0000000104047890 */ /* 0x000fe4000fffe0ff */
[----:B0-----:R-:W-:Y:S01]  /*00b0*/  ULEA UR5, UR6, UR5, 0x18 ;  /* 0x0000000506057291 */ /* 0x001fe2000f8ec0ff */
[----:B------:R-:W0:Y:S08]  /*00c0*/  LDCU UR6, c[0x0][0x39c] ;  /* 0x00007380ff0677ac */ /* 0x000e300008000800 */
[----:B------:R-:W-:Y:S01]  /*00d0*/  STS [UR5], RZ ;  /* 0x000000ffff007988 */ /* 0x000fe20008000805 */
[----:B------:R-:W-:Y:S01]  /*00e0*/  BAR.SYNC.DEFER_BLOCKING 0x0 ;  /* 0x0000000000007b1d */ /* 0x000fe20000010000 */
[----:B0-----:R-:W-:-:S05]  /*00f0*/  UISETP.NE.AND UP1, UPT, UR4, UR6, UPT ;  /* 0x000000060400728c */ /* 0x001fca000bf25270 */
[----:B---3--:R-:W0:Y:S02]  /*0100*/  LDS R11, [UR5] ;  /* 0x00000005ff0b7984 */ /* 0x008e240008000800 */
[C---:B0-----:R-:W-:Y:S01]  /*0110*/  ISETP.GE.U32.AND P0, PT, R11.reuse, UR7, PT ;  /* 0x000000070b007c0c */ /* 0x041fe2000bf06070 */
[----:B-1----:R-:W-:-:S05]  /*0120*/  VIADD R4, R11, 0x1 ;  /* 0x000000010b047836 */ /* 0x002fca0000000000 */
[----:B------:R0:W-:Y:S07]  /*0130*/  STS [UR5], R4 ;  /* 0x00000004ff007988 */ /* 0x0001ee0008000805 */
[----:B--2-4-:R-:W-:Y:S05]  /*0140*/  @P0 BRA `(.L_x_6) ;  /* 0x0000000800280947 */ /* 0x014fea0003800000 */
[----:B------:R-:W2:Y:S01]  /*0150*/  LDCU UR5, c[0x0][0x394] ;  /* 0x00007280ff0577ac */ /* 0x000ea20008000800 */
[----:B------:R-:W3:Y:S01]  /*0160*/  LDC R0, c[0x0][0x390] ;  /* 0x0000e400ff007b82 */ /* 0x000ee20000000800 */
[----:B0-----:R-:W-:Y:S01]  /*0170*/  VIMNMX.U32 R4, PT, PT, R4, UR7, !PT ;  /* 0x0000000704047c48 */ /* 0x001fe2000ffe0000 */
[----:B------:R-:W0:Y:S01]  /*0180*/  LDCU.64 UR10, c[0x0][0x388] ;  /* 0x00007100ff0a77ac */ /* 0x000e220008000a00 */
[----:B------:R-:W4:Y:S05]  /*0190*/  LDCU.128 UR12, c[0x0][0x380] ;  /* 0x00007000ff0c77ac */ /* 0x000f2a0008000c00 */
[----:B------:R-:W0:Y:S08]  /*01a0*/  LDC R10, c[0x0][0x394] ;  /* 0x0000e500ff0a7b82 */ /* 0x000e300000000800 */
[----:B------:R-:W0:Y:S01]  /*01b0*/  LDC.64 R2, c[0x0][0x380] ;  /* 0x0000e000ff027b82 */ /* 0x000e220000000a00 */
[----:B--2---:R-:W2:Y:S01]  /*01c0*/  I2F.U32.RP R5, UR5 ;  /* 0x0000000500057d06 */ /* 0x004ea20008209000 */
[----:B------:R-:W-:-:S02]  /*01d0*/  ISETP.NE.U32.AND P0, PT, RZ, UR5, PT ;  /* 0x00000005ff007c0c */ /* 0x000fc4000bf05070 */
[----:B------:R-:W-:Y:S02]  /*01e0*/  LOP3.LUT R14, RZ, UR5, RZ, 0x33, !PT ;  /* 0x00000005ff0e7c12 */ /* 0x000fe4000f8e33ff */
[----:B------:R-:W-:-:S03]  /*01f0*/  P2R R20, PR, RZ, 0x1 ;  /* 0x00000001ff147803 */ /* 0x000fc60000000000 */
[----:B--2---:R-:W2:Y:S02]  /*0200*/  MUFU.RCP R5, R5 ;  /* 0x0000000500057308 */ /* 0x004ea40000001000 */
[----:B--2---:R-:W-:-:S06]  /*0210*/  VIADD R12, R5, 0xffffffe ;  /* 0x0ffffffe050c7836 */ /* 0x004fcc0000000000 */
[----:B------:R2:W5:Y:S02]  /*0220*/  F2I.FTZ.U32.TRUNC.NTZ R13, R12 ;  /* 0x0000000c000d7305 */ /* 0x000564000021f000 */
[----:B--2---:R-:W-:Y:S02]  /*0230*/  IMAD.MOV.U32 R12, RZ, RZ, RZ ;  /* 0x000000ffff0c7224 */ /* 0x004fe400078e00ff */
[----:B-----5:R-:W-:-:S04]  /*0240*/  IMAD.MOV R6, RZ, RZ, -R13 ;  /* 0x000000ffff067224 */ /* 0x020fc800078e0a0d */
[----:B------:R-:W-:-:S04]  /*0250*/  IMAD R5, R6, UR5, RZ ;  /* 0x0000000506057c24 */ /* 0x000fc8000f8e02ff */
[----:B------:R-:W-:Y:S01]  /*0260*/  IMAD.HI.U32 R12, R13, R5, R12 ;  /* 0x000000050d0c7227 */ /* 0x000fe200078e000c */
[----:B0--34-:R-:W-:-:S07]  /*0270*/  IADD3 R13, PT, PT, R11, -R4, RZ ;  /* 0x800000040b0d7210 */ /* 0x019fce0007ffe0ff */
.L_x_12:
[----:B------:R-:W-:Y:S01]  /*0280*/  IMAD.MOV.U32 R15, RZ, RZ, R11 ;  /* 0x000000ffff0f7224 */ /* 0x000fe200078e000b */
[----:B------:R-:W-:-:S03]  /*0290*/  ISETP.NE.AND P2, PT, R20, RZ, PT ;  /* 0x000000ff1400720c */ /* 0x000fc60003f45270 */
[----:B------:R-:W-:-:S04]  /*02a0*/  IMAD.HI.U32 R17, R12, R15, RZ ;  /* 0x0000000f0c117227 */ /* 0x000fc800078e00ff */
[----:B012---:R-:W-:-:S04]  /*02b0*/  IMAD.MOV R5, RZ, RZ, -R17 ;  /* 0x000000ffff057224 */ /* 0x007fc800078e0a11 */
[----:B------:R-:W-:-:S05]  /*02c0*/  IMAD R5, R10, R5, R15 ;  /* 0x000000050a057224 */ /* 0x000fca00078e020f */
[----:B------:R-:W-:-:S13]  /*02d0*/  ISETP.GE.U32.AND P0, PT, R5, R10, PT ;  /* 0x0000000a0500720c */ /* 0x000fda0003f06070 */
[----:B------:R-:W-:Y:S02]  /*02e0*/  @P0 IMAD.IADD R5, R5, 0x1, -R10 ;  /* 0x0000000105050824 */ /* 0x000fe400078e0a0a */
[----:B------:R-:W-:-:S03]  /*02f0*/  @P0 VIADD R17, R17, 0x1 ;  /* 0x0000000111110836 */ /* 0x000fc60000000000 */
[----:B------:R-:W-:-:S13]  /*0300*/  ISETP.GE.U32.AND P1, PT, R5, R10, PT ;  /* 0x0000000a0500720c */ /* 0x000fda0003f26070 */
[----:B------:R-:W-:-:S04]  /*0310*/  @P1 IADD3 R17, PT, PT, R17, 0x1, RZ ;  /* 0x0000000111111810 */ /* 0x000fc80007ffe0ff */
[----:B------:R-:W-:-:S04]  /*0320*/  SEL R17, R14, R17, !P2 ;  /* 0x000000110e117207 */ /* 0x000fc80005000000 */
[C---:B------:R-:W-:Y:S01]  /*0330*/  ISETP.GE.AND P0, PT, R17.reuse, 0x1, PT ;  /* 0x000000011100780c */ /* 0x040fe20003f06270 */
[----:B------:R-:W-:-:S05]  /*0340*/  VIADD R5, R17, 0x1 ;  /* 0x0000000111057836 */ /* 0x000fca0000000000 */
[----:B------:R-:W-:-:S07]  /*0350*/  ISETP.GE.AND P1, PT, R5, R0, PT ;  /* 0x000000000500720c */ /* 0x000fce0003f26270 */
[----:B------:R-:W0:Y:S01]  /*0360*/  @P0 LDC.64 R6, c[0x0][0x380] ;  /* 0x0000e000ff060b82 */ /* 0x000e220000000a00 */
[----:B------:R-:W-:-:S07]  /*0370*/  @P0 IMAD.IADD R9, R15, 0x1, -R10 ;  /* 0x000000010f090824 */ /* 0x000fce00078e0a0a */
[----:B------:R-:W2:Y:S01]  /*0380*/  @!P1 LDC.64 R4, c[0x0][0x380] ;  /* 0x0000e000ff049b82 */ /* 0x000ea20000000a00 */
[----:B0-----:R-:W-:Y:S01]  /*0390*/  @P0 IADD3 R6, P2, PT, R9, R6, RZ ;  /* 0x0000000609060210 */ /* 0x001fe20007f5e0ff */
[----:B------:R-:W-:Y:S02]  /*03a0*/  IMAD.MOV R8, RZ, RZ, -R17 ;  /* 0x000000ffff087224 */ /* 0x000fe400078e0a11 */
[----:B------:R-:W-:Y:S02]  /*03b0*/  @!P1 IMAD.IADD R9, R15, 0x1, R10 ;  /* 0x000000010f099824 */ /* 0x000fe400078e020a */
[----:B------:R-:W-:-:S05]  /*03c0*/  @P0 IMAD.X R7, RZ, RZ, R7, P2 ;  /* 0x000000ffff070224 */ /* 0x000fca00010e0607 */
[----:B-1----:R-:W3:Y:S01]  /*03d0*/  @P0 LDG.E.U8 R6, desc[UR8][R6.64] ;  /* 0x0000000806060981 */ /* 0x002ee2000c1e1100 */
[----:B------:R-:W-:Y:S01]  /*03e0*/  IMAD R8, R10, R8, R15 ;  /* 0x000000080a087224 */ /* 0x000fe200078e020f */
[----:B--2---:R-:W-:-:S04]  /*03f0*/  @!P1 IADD3 R4, P2, PT, R9, R4, RZ ;  /* 0x0000000409049210 */ /* 0x004fc80007f5e0ff */
[C---:B------:R-:W-:Y:S02]  /*0400*/  ISETP.GE.AND P4, PT, R8.reuse, 0x1, PT ;  /* 0x000000010800780c */ /* 0x040fe40003f86270 */
[----:B------:R-:W-:Y:S01]  /*0410*/  @!P1 IADD3.X R5, PT, PT, RZ, R5, RZ, P2, !PT ;  /* 0x00000005ff059210 */ /* 0x000fe200017fe4ff */
[----:B------:R-:W-:-:S04]  /*0420*/  VIADD R19, R8, 0x1 ;  /* 0x0000000108137836 */ /* 0x000fc80000000000 */
[----:B------:R0:W5:Y:S01]  /*0430*/  @!P1 LDG.E.U8 R16, desc[UR8][R4.64] ;  /* 0x0000000804109981 */ /* 0x000162000c1e1100 */
[----:B------:R-:W-:Y:S01]  /*0440*/  ISETP.GE.AND P3, PT, R19, R10, PT ;  /* 0x0000000a1300720c */ /* 0x000fe20003f66270 */
[----:B------:R-:W-:Y:S01]  /*0450*/  IMAD.MOV.U32 R18, RZ, RZ, RZ ;  /* 0x000000ffff127224 */ /* 0x000fe200078e00ff */
[----:B---3--:R-:W-:-:S03]  /*0460*/  ISETP.GT.U32.OR P2, PT, R6, 0x40, !P0 ;  /* 0x000000400600780c */ /* 0x008fc60004744470 */
[----:B0-----:R-:W-:Y:S10]  /*0470*/  @!P4 BRA `(.L_x_7) ;  /* 0x000000000060c947 */ /* 0x001ff40003800000 */
[----:B------:R-:W-:Y:S01]  /*0480*/  ISETP.GE.AND P5, PT, R17, 0x1, PT ;  /* 0x000000011100780c */ /* 0x000fe20003fa6270 */
[----:B------:R-:W-:-:S05]  /*0490*/  VIADD R7, R15, 0xffffffff ;  /* 0xffffffff0f077836 */ /* 0x000fca0000000000 */
[----:B------:R-:W-:-:S05]  /*04a0*/  IADD3 R8, P4, PT, R7, R2, RZ ;  /* 0x0000000207087210 */ /* 0x000fca0007f9e0ff */
[----:B------:R-:W-:Y:S02]  /*04b0*/  IMAD.X R9, RZ, RZ, R3, P4 ;  /* 0x000000ffff097224 */ /* 0x000fe400020e0603 */
[----:B------:R-:W-:-:S03]  /*04c0*/  @P5 IADD3 R5, PT, PT, R14, R15, RZ ;  /* 0x0000000f0e055210 */ /* 0x000fc60007ffe0ff */
[----:B------:R-:W2:Y:S01]  /*04d0*/  LDG.E.U8 R8, desc[UR8][R8.64] ;  /* 0x0000000808087981 */ /* 0x000ea2000c1e1100 */
[----:B------:R-:W-:-:S05]  /*04e0*/  @P5 IADD3 R4, P4, PT, R5, R2, RZ ;  /* 0x0000000205045210 */ /* 0x000fca0007f9e0ff */
[----:B------:R-:W-:Y:S01]  /*04f0*/  @P5 IMAD.X R5, RZ, RZ, R3, P4 ;  /* 0x000000ffff055224 */ /* 0x000fe200020e0603 */
[----:B------:R-:W-:-:S04]  /*0500*/  ISETP.GT.AND P4, PT, R17, R0, PT ;  /* 0x000000001100720c */ /* 0x000fc80003f84270 */
[----:B------:R-:W3:Y:S09]  /*0510*/  @P5 LDG.E.U8 R4, desc[UR8][R4.64] ;  /* 0x0000000804045981 */ /* 0x000ef2000c1e1100 */
[----:B------:R-:W-:-:S05]  /*0520*/  @!P4 IMAD.IADD R7, R7, 0x1, R10 ;  /* 0x000000010707c824 */ /* 0x000fca00078e020a */
[----:B------:R-:W-:-:S05]  /*0530*/  @!P4 IADD3 R6, P6, PT, R7, R2, RZ ;  /* 0x000000020706c210 */ /* 0x000fca0007fde0ff */
[----:B------:R-:W-:-:S05]  /*0540*/  @!P4 IMAD.X R7, RZ, RZ, R3, P6 ;  /* 0x000000ffff07c224 */ /* 0x000fca00030e0603 */
[----:B------:R-:W4:Y:S01]  /*0550*/  @!P4 LDG.E.U8 R6, desc[UR8][R6.64] ;  /* 0x000000080606c981 */ /* 0x000f22000c1e1100 */
[----:B--2---:R-:W-:-:S04]  /*0560*/  ISETP.GT.U32.AND P6, PT, R8, 0x40, PT ;  /* 0x000000400800780c */ /* 0x004fc80003fc4070 */
[----:B------:R-:W-:Y:S02]  /*0570*/  SEL R18, RZ, 0x1, !P6 ;  /* 0x00000001ff127807 */ /* 0x000fe40007000000 */
[----:B---3--:R-:W-:Y:S02]  /*0580*/  ISETP.GT.U32.OR P6, PT, R4, 0x40, !P5 ;  /* 0x000000400400780c */ /* 0x008fe40006fc4470 */
[----:B------:R-:W-:-:S11]  /*0590*/  @P5 IADD3 R21, PT, PT, R18, 0x1, RZ ;  /* 0x0000000112155810 */ /* 0x000fd60007ffe0ff */
[----:B------:R-:W-:-:S04]  /*05a0*/  @!P6 IMAD.MOV R21, RZ, RZ, R18 ;  /* 0x000000ffff15e224 */ /* 0x000fc800078e0212 */
[----:B------:R-:W-:Y:S01]  /*05b0*/  @P5 IMAD.MOV.U32 R18, RZ, RZ, R21 ;  /* 0x000000ffff125224 */ /* 0x000fe200078e0015 */
[----:B----4-:R-:W-:-:S03]  /*05c0*/  ISETP.GT.U32.OR P5, PT, R6, 0x40, P4 ;  /* 0x000000400600780c */ /* 0x010fc600027a4470 */
[----:B------:R-:W-:-:S10]  /*05d0*/  @!P4 VIADD R21, R18, 0x1 ;  /* 0x000000011215c836 */ /* 0x000fd40000000000 */
[----:B------:R-:W-:-:S05]  /*05e0*/  @!P5 IMAD.MOV R21, RZ, RZ, R18 ;  /* 0x000000ffff15d224 */ /* 0x000fca00078e0212 */
[----:B------:R-:W-:-:S07]  /*05f0*/  @!P4 MOV R18, R21 ;  /* 0x000000150012c202 */ /* 0x000fce0000000f00 */
.L_x_7:
[----:B------:R-:W-:Y:S05]  /*0600*/  @P3 BRA `(.L_x_8) ;  /* 0x00000000006c3947 */ /* 0x000fea0003800000 */
[C---:B------:R-:W-:Y:S01]  /*0610*/  IMAD R9, R17.reuse, R10, R19 ;  /* 0x0000000a11097224 */ /* 0x040fe200078e0213 */
[C---:B------:R-:W-:Y:S01]  /*0620*/  ISETP.GE.AND P3, PT, R17.reuse, 0x1, PT ;  /* 0x000000011100780c */ /* 0x040fe20003f66270 */
[----:B------:R-:W-:-:S03]  /*0630*/  VIADD R17, R17, 0x1 ;  /* 0x0000000111117836 */ /* 0x000fc60000000000 */
[----:B------:R-:W-:-:S05]  /*0640*/  IADD3 R4, P4, PT, R9, R2, RZ ;  /* 0x0000000209047210 */ /* 0x000fca0007f9e0ff */
[----:B------:R-:W-:Y:S01]  /*0650*/  IMAD.X R5, RZ, RZ, R3, P4 ;  /* 0x000000ffff057224 */ /* 0x000fe200020e0603 */
[----:B------:R-:W-:-:S03]  /*0660*/  ISETP.GE.AND P4, PT, R17, R0, PT ;  /* 0x000000001100720c */ /* 0x000fc60003f86270 */
[----:B------:R-:W-:Y:S01]  /*0670*/  @P3 IMAD.IADD R7, R9, 0x1, -R10 ;  /* 0x0000000109073824 */ /* 0x000fe200078e0a0a */
[----:B------:R-:W2:Y:S04]  /*0680*/  LDG.E.U8 R4, desc[UR8][R4.64] ;  /* 0x0000000804047981 */ /* 0x000ea8000c1e1100 */
[----:B------:R-:W-:-:S05]  /*0690*/  @P3 IADD3 R6, P5, PT, R7, R2, RZ ;  /* 0x0000000207063210 */ /* 0x000fca0007fbe0ff */
[----:B------:R-:W-:Y:S01]  /*06a0*/  @P3 IMAD.X R7, RZ, RZ, R3, P5 ;  /* 0x000000ffff073224 */ /* 0x000fe200028e0603 */
[----:B------:R-:W-:-:S04]  /*06b0*/  @!P4 IADD3 R9, PT, PT, R9, R10, RZ ;  /* 0x0000000a0909c210 */ /* 0x000fc80007ffe0ff */
[----:B------:R-:W3:Y:S01]  /*06c0*/  @P3 LDG.E.U8 R6, desc[UR8][R6.64] ;  /* 0x0000000806063981 */ /* 0x000ee2000c1e1100 */
[----:B------:R-:W-:-:S05]  /*06d0*/  @!P4 IADD3 R8, P5, PT, R9, R2, RZ ;  /* 0x000000020908c210 */ /* 0x000fca0007fbe0ff */
[----:B------:R-:W-:-:S05]  /*06e0*/  @!P4 IMAD.X R9, RZ, RZ, R3, P5 ;  /* 0x000000ffff09c224 */ /* 0x000fca00028e0603 */
[----:B------:R-:W4:Y:S01]  /*06f0*/  @!P4 LDG.E.U8 R8, desc[UR8][R8.64] ;  /* 0x000000080808c981 */ /* 0x000f22000c1e1100 */
[----:B------:R-:W-:Y:S01]  /*0700*/  VIADD R17, R18, 0x1 ;  /* 0x0000000112117836 */ /* 0x000fe20000000000 */
[----:B--2---:R-:W-:-:S13]  /*0710*/  ISETP.GT.U32.AND P5, PT, R4, 0x40, PT ;  /* 0x000000400400780c */ /* 0x004fda0003fa4070 */
[----:B------:R-:W-:Y:S01]  /*0720*/  @!P5 IMAD.MOV R17, RZ, RZ, R18 ;  /* 0x000000ffff11d224 */ /* 0x000fe200078e0212 */
[----:B---3--:R-:W-:-:S03]  /*0730*/  ISETP.GT.U32.OR P5, PT, R6, 0x40, !P3 ;  /* 0x000000400600780c */ /* 0x008fc60005fa4470 */
[----:B------:R-:W-:-:S05]  /*0740*/  IMAD.MOV.U32 R18, RZ, RZ, R17 ;  /* 0x000000ffff127224 */ /* 0x000fca00078e0011 */
[----:B------:R-:W-:-:S05]  /*0750*/  @P3 IADD3 R4, PT, PT, R18, 0x1, RZ ;  /* 0x0000000112043810 */ /* 0x000fca0007ffe0ff */
[----:B------:R-:W-:Y:S01]  /*0760*/  @!P5 IMAD.MOV R4, RZ, RZ, R18 ;  /* 0x000000ffff04d224 */ /* 0x000fe200078e0212 */
[----:B----4-:R-:W-:-:S03]  /*0770*/  ISETP.GT.U32.OR P5, PT, R8, 0x40, P4 ;  /* 0x000000400800780c */ /* 0x010fc600027a4470 */
[----:B------:R-:W-:-:S04]  /*0780*/  @P3 IMAD.MOV.U32 R18, RZ, RZ, R4 ;  /* 0x000000ffff123224 */ /* 0x000fc800078e0004 */
[----:B------:R-:W-:-:S06]  /*0790*/  @!P4 VIADD R4, R18, 0x1 ;  /* 0x000000011204c836 */ /* 0x000fcc0000000000 */
[----:B------:R-:W-:-:S05]  /*07a0*/  @!P5 IMAD.MOV R4, RZ, RZ, R18 ;  /* 0x000000ffff04d224 */ /* 0x000fca00078e0212 */
[----:B------:R-:W-:-:S07]  /*07b0*/  @!P4 MOV R18, R4 ;  /* 0x000000040012c202 */ /* 0x000fce0000000f00 */
.L_x_8:
[----:B-----5:R-:W-:Y:S01]  /*07c0*/  ISETP.GT.U32.OR P3, PT, R16, 0x40, P1 ;  /* 0x000000401000780c */ /* 0x020fe20000f64470 */
[----:B------:R-:W-:Y:S02]  /*07d0*/  @P0 VIADD R4, R18, 0x1 ;  /* 0x0000000112040836 */ /* 0x000fe40000000000 */
[----:B------:R-:W-:Y:S02]  /*07e0*/  @!P2 IMAD.MOV R4, RZ, RZ, R18 ;  /* 0x000000ffff04a224 */ /* 0x000fe400078e0212 */
[----:B------:R-:W-:Y:S02]  /*07f0*/  VIADD R13, R13, 0x1 ;  /* 0x000000010d0d7836 */ /* 0x000fe40000000000 */
[----:B------:R-:W-:Y:S02]  /*0800*/  @P0 IMAD.MOV.U32 R18, RZ, RZ, R4 ;  /* 0x000000ffff120224 */ /* 0x000fe400078e0004 */
[----:B------:R-:W-:Y:S01]  /*0810*/  VIADD R11, R11, 0x1 ;  /* 0x000000010b0b7836 */ /* 0x000fe20000000000 */
[----:B------:R-:W-:Y:S01]  /*0820*/  ISETP.NE.AND P0, PT, R13, RZ, PT ;  /* 0x000000ff0d00720c */ /* 0x000fe20003f05270 */
[----:B------:R-:W-:-:S02]  /*0830*/  @!P1 VIADD R4, R18, 0x1 ;  /* 0x0000000112049836 */ /* 0x000fc40000000000 */
[----:B------:R-:W-:-:S05]  /*0840*/  @!P3 IADD3 R4, PT, PT, R18, RZ, RZ ;  /* 0x000000ff1204b210 */ /* 0x000fca0007ffe0ff */
[----:B------:R-:W-:-:S05]  /*0850*/  @!P1 IMAD.MOV.U32 R18, RZ, RZ, R4 ;  /* 0x000000ffff129224 */ /* 0x000fca00078e0004 */
[----:B------:R-:W-:-:S13]  /*0860*/  ISETP.NE.AND P1, PT, R18, 0x2, PT ;  /* 0x000000021200780c */ /* 0x000fda0003f25270 */
[----:B------:R-:W-:Y:S05]  /*0870*/  @!P1 BRA `(.L_x_9) ;  /* 0x00000000002c9947 */ /* 0x000fea0003800000 */
[----:B------:R-:W-:-:S13]  /*0880*/  ISETP.NE.AND P1, PT, R18, 0x3, PT ;  /* 0x000000031200780c */ /* 0x000fda0003f25270 */
[----:B------:R-:W-:Y:S05]  /*0890*/  @P1 BRA `(.L_x_10) ;  /* 0x0000000000141947 */ /* 0x000fea0003800000 */
[----:B------:R-:W-:Y:S01]  /*08a0*/  IADD3 R4, P1, PT, R15, UR10, RZ ;  /* 0x0000000a0f047c10 */ /* 0x000fe2000ff3e0ff */
[----:B------:R-:W-:-:S03]  /*08b0*/  IMAD.MOV.U32 R6, RZ, RZ, 0xff ;  /* 0x000000ffff067424 */ /* 0x000fc600078e00ff */
[----:B------:R-:W-:-:S05]  /*08c0*/  IADD3.X R5, PT, PT, RZ, UR11, RZ, P1, !PT ;  /* 0x0000000bff057c10 */ /* 0x000fca0008ffe4ff */
[----:B------:R0:W-:Y:S01]  /*08d0*/  STG.E.U8 desc[UR8][R4.64], R6 ;  /* 0x0000000604007986 */ /* 0x0001e2000c101108 */
[----:B------:R-:W-:Y:S05]  /*08e0*/  BRA `(.L_x_11) ;  /* 0x0000000000287947 */ /* 0x000fea0003800000 */
.L_x_10:
[----:B------:R-:W-:-:S05]  /*08f0*/  IADD3 R4, P1, PT, R15, UR10, RZ ;  /* 0x0000000a0f047c10 */ /* 0x000fca000ff3e0ff */
[----:B------:R-:W-:-:S05]  /*0900*/  IMAD.X R5, RZ, RZ, UR11, P1 ;  /* 0x0000000bff057e24 */ /* 0x000fca00088e06ff */
[----:B------:R1:W-:Y:S01]  /*0910*/  STG.E.U8 desc[UR8][R4.64], RZ ;  /* 0x000000ff04007986 */ /* 0x0003e2000c101108 */
[----:B------:R-:W-:Y:S05]  /*0920*/  BRA `(.L_x_11) ;  /* 0x0000000000187947 */ /* 0x000fea0003800000 */
.L_x_9:
[----:B------:R-:W-:-:S05]  /*0930*/  IADD3 R4, P1, PT, R15, UR12, RZ ;  /* 0x0000000c0f047c10 */ /* 0x000fca000ff3e0ff */
[----:B------:R-:W-:-:S06]  /*0940*/  IMAD.X R5, RZ, RZ, UR13, P1 ;  /* 0x0000000dff057e24 */ /* 0x000fcc00088e06ff */
[----:B------:R-:W2:Y:S01]  /*0950*/  LDG.E.U8 R5, desc[UR8][R4.64] ;  /* 0x0000000804057981 */ /* 0x000ea2000c1e1100 */
[----:B------:R-:W-:-:S05]  /*0960*/  IADD3 R6, P1, PT, R15, UR14, RZ ;  /* 0x0000000e0f067c10 */ /* 0x000fca000ff3e0ff */
[----:B------:R-:W-:-:S05]  /*0970*/  IMAD.X R7, RZ, RZ, UR15, P1 ;  /* 0x0000000fff077e24 */ /* 0x000fca00088e06ff */
[----:B--2---:R2:W-:Y:S03]  /*0980*/  STG.E.U8 desc[UR8][R6.64], R5 ;  /* 0x0000000506007986 */ /* 0x0045e6000c101108 */
.L_x_11:
[----:B------:R-:W-:Y:S05]  /*0990*/  @P0 BRA `(.L_x_12) ;  /* 0xfffffff800380947 */ /* 0x000fea000383ffff */
[----:B------:R-:W3:Y:S01]  /*09a0*/  S2UR UR6, SR_CgaCtaId ;  /* 0x00000000000679c3 */ /* 0x000ee20000008800 */
[----:B------:R-:W-:Y:S01]  /*09b0*/  UMOV UR5, 0x400 ;  /* 0x0000040000057882 */ /* 0x000fe20000000000 */
[----:B------:R-:W-:Y:S01]  /*09c0*/  VIADD R11, R11, 0x1 ;  /* 0x000000010b0b7836 */ /* 0x000fe20000000000 */
[----:B---3--:R-:W-:-:S09]  /*09d0*/  ULEA UR5, UR6, UR5, 0x18 ;  /* 0x0000000506057291 */ /* 0x008fd2000f8ec0ff */
[----:B------:R3:W-:Y:S03]  /*09e0*/  STS [UR5], R11 ;  /* 0x0000000bff007988 */ /* 0x0007e60008000805 */
.L_x_6:
[----:B------:R-:W-:Y:S01]  /*09f0*/  BAR.SYNC.DEFER_BLOCKING 0x0 ;  /* 0x0000000000007b1d */ /* 0x000fe20000010000 */
[----:B------:R-:W-:Y:S01]  /*0a00*/  HFMA2 R0, -RZ, RZ, 0, 5.9604644775390625e-08 ;  /* 0x00000001ff007431 */ /* 0x000fe200000001ff */
[----:B------:R-:W-:-:S04]  /*0a10*/  UISETP.NE.AND UP0, UPT, UR7, URZ, UPT ;  /* 0x000000ff0700728c */ /* 0x000fc8000bf05270 */
[----:B------:R4:W-:Y:S05]  /*0a20*/  STS [UR5], R0 ;  /* 0x00000000ff007988 */ /* 0x0009ea0008000805 */
[----:B------:R-:W-:Y:S05]  /*0a30*/  BRA.U !UP0, `(.L_x_13) ;  /* 0x0000000908247547 */ /* 0x000fea000b800000 */
[----:B------:R-:W2:Y:S01]  /*0a40*/  LDCU UR5, c[0x0][0x394] ;  /* 0x00007280ff0577ac */ /* 0x000ea20008000800 */
[----:B----4-:R-:W4:Y:S01]  /*0a50*/  LDC R0, c[0x0][0x390] ;  /* 0x0000e400ff007b82 */ /* 0x010f220000000800 */
[----:B------:R-:W-:Y:S01]  /*0a60*/  MOV R12, RZ ;  /* 0x000000ff000c7202 */ /* 0x000fe20000000f00 */
[----:B------:R-:W3:Y:S01]  /*0a70*/  LDCU.64 UR10, c[0x0][0x380] ;  /* 0x00007000ff0a77ac */ /* 0x000ee20008000a00 */
[----:B------:R-:W3:Y:S05]  /*0a80*/  LDCU.128 UR12, c[0x0][0x380] ;  /* 0x00007000ff0c77ac */ /* 0x000eea0008000c00 */
[----:B01----:R-:W0:Y:S08]  /*0a90*/  LDC R4, c[0x0][0x394] ;  /* 0x0000e500ff047b82 */ /* 0x003e300000000800 */
[----:B------:R-:W1:Y:S01]  /*0aa0*/  LDC.64 R2, c[0x0][0x388] ;  /* 0x0000e200ff027b82 */ /* 0x000e620000000a00 */
[----:B--2---:R-:W2:Y:S01]  /*0ab0*/  I2F.U32.RP R5, UR5 ;  /* 0x0000000500057d06 */ /* 0x004ea20008209000 */
[----:B------:R-:W-:-:S04]  /*0ac0*/  ISETP.NE.U32.AND P0, PT, RZ, UR5, PT ;  /* 0x00000005ff007c0c */ /* 0x000fc8000bf05070 */
        /* <DEDUP_REMOVED lines=8> */
[----:B------:R-:W-:-:S03]  /*0b50*/  LOP3.LUT R7, RZ, UR5, RZ, 0x33, !PT ;  /* 0x00000005ff077c12 */ /* 0x000fc6000f8e33ff */
[----:B01-34-:R-:W-:-:S07]  /*0b60*/  IMAD.MOV.U32 R6, RZ, RZ, 0x1 ;  /* 0x00000001ff067424 */ /* 0x01bfce00078e00ff */
.L_x_19:
[----:B01----:R-:W-:Y:S01]  /*0b70*/  IMAD.MOV.U32 R9, RZ, RZ, R12 ;  /* 0x000000ffff097224 */ /* 0x003fe200078e000c */
[----:B------:R-:W-:-:S03]  /*0b80*/  ISETP.NE.AND P2, PT, R18, RZ, PT ;  /* 0x000000ff1200720c */ /* 0x000fc60003f45270 */
[----:B------:R-:W-:-:S04]  /*0b90*/  IMAD.HI.U32 R8, R5, R9, RZ ;  /* 0x0000000905087227 */ /* 0x000fc800078e00ff */
[----:B------:R-:W-:-:S04]  /*0ba0*/  IMAD.MOV R11, RZ, RZ, -R8 ;  /* 0x000000ffff0b7224 */ /* 0x000fc800078e0a08 */
[----:B------:R-:W-:-:S05]  /*0bb0*/  IMAD R11, R4, R11, R9 ;  /* 0x0000000b040b7224 */ /* 0x000fca00078e0209 */
[----:B------:R-:W-:-:S13]  /*0bc0*/  ISETP.GE.U32.AND P0, PT, R11, R4, PT ;  /* 0x000000040b00720c */ /* 0x000fda0003f06070 */
[----:B------:R-:W-:Y:S01]  /*0bd0*/  @P0 IADD3 R11, PT, PT, R11, -R4, RZ ;  /* 0x800000040b0b0210 */ /* 0x000fe20007ffe0ff */
[----:B------:R-:W-:-:S03]  /*0be0*/  @P0 VIADD R8, R8, 0x1 ;  /* 0x0000000108080836 */ /* 0x000fc60000000000 */
[----:B------:R-:W-:-:S13]  /*0bf0*/  ISETP.GE.U32.AND P1, PT, R11, R4, PT ;  /* 0x000000040b00720c */ /* 0x000fda0003f26070 */
[----:B------:R-:W-:-:S05]  /*0c00*/  @P1 VIADD R8, R8, 0x1 ;  /* 0x0000000108081836 */ /* 0x000fca0000000000 */
[----:B------:R-:W-:-:S04]  /*0c10*/  SEL R15, R7, R8, !P2 ;  /* 0x00000008070f7207 */ /* 0x000fc80005000000 */
[C---:B------:R-:W-:Y:S01]  /*0c20*/  ISETP.GE.AND P0, PT, R15.reuse, 0x1, PT ;  /* 0x000000010f00780c */ /* 0x040fe20003f06270 */
[----:B------:R-:W-:-:S05]  /*0c30*/  VIADD R11, R15, 0x1 ;  /* 0x000000010f0b7836 */ /* 0x000fca0000000000 */
[----:B------:R-:W-:-:S07]  /*0c40*/  ISETP.GE.AND P1, PT, R11, R0, PT ;  /* 0x000000000b00720c */ /* 0x000fce0003f26270 */
[----:B------:R-:W0:Y:S01]  /*0c50*/  @P0 LDC.64 R16, c[0x0][0x388] ;  /* 0x0000e200ff100b82 */ /* 0x000e220000000a00 */
[----:B------:R-:W-:-:S07]  /*0c60*/  @P0 IADD3 R13, PT, PT, R9, -R4, RZ ;  /* 0x80000004090d0210 */ /* 0x000fce0007ffe0ff */
[----:B------:R-:W1:Y:S01]  /*0c70*/  @!P1 LDC.64 R10, c[0x0][0x388] ;  /* 0x0000e200ff0a9b82 */ /* 0x000e620000000a00 */
[----:B0-----:R-:W-:-:S05]  /*0c80*/  @P0 IADD3 R12, P2, PT, R13, R16, RZ ;  /* 0x000000100d0c0210 */ /* 0x001fca0007f5e0ff */
[----:B------:R-:W-:Y:S01]  /*0c90*/  @P0 IMAD.X R13, RZ, RZ, R17, P2 ;  /* 0x000000ffff0d0224 */ /* 0x000fe200010e0611 */
[----:B------:R-:W-:Y:S01]  /*0ca0*/  IADD3 R14, PT, PT, -R15, RZ, RZ ;  /* 0x000000ff0f0e7210 */ /* 0x000fe20007ffe1ff */
[----:B------:R-:W-:-:S03]  /*0cb0*/  @!P1 IMAD.IADD R17, R9, 0x1, R4 ;  /* 0x0000000109119824 */ /* 0x000fc600078e0204 */
[----:B------:R-:W2:Y:S01]  /*0cc0*/  @P0 LDG.E.U8 R12, desc[UR8][R12.64] ;  /* 0x000000080c0c0981 */ /* 0x000ea2000c1e1100 */
[----:B------:R-:W-:Y:S01]  /*0cd0*/  IMAD R14, R4, R14, R9 ;  /* 0x0000000e040e7224 */ /* 0x000fe200078e0209 */
[----:B-1----:R-:W-:-:S04]  /*0ce0*/  @!P1 IADD3 R10, P2, PT, R17, R10, RZ ;  /* 0x0000000a110a9210 */ /* 0x002fc80007f5e0ff */
[C---:B------:R-:W-:Y:S01]  /*0cf0*/  ISETP.GE.AND P4, PT, R14.reuse, 0x1, PT ;  /* 0x000000010e00780c */ /* 0x040fe20003f86270 */
[----:B------:R-:W-:Y:S02]  /*0d00*/  @!P1 IMAD.X R11, RZ, RZ, R11, P2 ;  /* 0x000000ffff0b9224 */ /* 0x000fe400010e060b */
[----:B------:R-:W-:-:S03]  /*0d10*/  VIADD R21, R14, 0x1 ;  /* 0x000000010e157836 */ /* 0x000fc60000000000 */
[----:B------:R0:W5:Y:S01]  /*0d20*/  @!P1 LDG.E.U8 R8, desc[UR8][R10.64] ;  /* 0x000000080a089981 */ /* 0x000162000c1e1100 */
[----:B------:R-:W-:Y:S01]  /*0d30*/  IMAD.MOV.U32 R14, RZ, RZ, RZ ;  /* 0x000000ffff0e7224 */ /* 0x000fe200078e00ff */
[----:B------:R-:W-:Y:S02]  /*0d40*/  ISETP.GE.AND P3, PT, R21, R4, PT ;  /* 0x000000041500720c */ /* 0x000fe40003f66270 */
[----:B--2---:R-:W-:-:S03]  /*0d50*/  ISETP.GT.U32.OR P2, PT, R12, 0x40, !P0 ;  /* 0x000000400c00780c */ /* 0x004fc60004744470 */
        /* <DEDUP_REMOVED lines=12> */
[----:B------:R-:W-:-:S04]  /*0e20*/  @!P4 IADD3 R12, P6, PT, R13, R2, RZ ;  /* 0x000000020d0cc210 */ /* 0x000fc80007fde0ff */
[----:B------:R-:W-:-:S05]  /*0e30*/  @!P4 IADD3.X R13, PT, PT, RZ, R3, RZ, P6, !PT ;  /* 0x00000003ff0dc210 */ /* 0x000fca00037fe4ff */
[----:B------:R-:W4:Y:S01]  /*0e40*/  @!P4 LDG.E.U8 R12, desc[UR8][R12.64] ;  /* 0x000000080c0cc981 */ /* 0x000f22000c1e1100 */
[----:B--2---:R-:W-:-:S04]  /*0e50*/  ISETP.GT.U32.AND P6, PT, R16, 0x40, PT ;  /* 0x000000401000780c */ /* 0x004fc80003fc4070 */
[----:B------:R-:W-:Y:S02]  /*0e60*/  SEL R14, RZ, 0x1, !P6 ;  /* 0x00000001ff0e7807 */ /* 0x000fe40007000000 */
[----:B---3--:R-:W-:-:S03]  /*0e70*/  ISETP.GT.U32.OR P6, PT, R10, 0x40, !P5 ;  /* 0x000000400a00780c */ /* 0x008fc60006fc4470 */
[----:B------:R-:W-:-:S10]  /*0e80*/  @P5 VIADD R19, R14, 0x1 ;  /* 0x000000010e135836 */ /* 0x000fd40000000000 */
[----:B------:R-:W-:-:S04]  /*0e90*/  @!P6 IMAD.MOV R19, RZ, RZ, R14 ;  /* 0x000000ffff13e224 */ /* 0x000fc800078e020e */
[----:B------:R-:W-:Y:S01]  /*0ea0*/  @P5 IMAD.MOV.U32 R14, RZ, RZ, R19 ;  /* 0x000000ffff0e5224 */ /* 0x000fe200078e0013 */
[----:B----4-:R-:W-:-:S04]  /*0eb0*/  ISETP.GT.U32.OR P5, PT, R12, 0x40, P4 ;  /* 0x000000400c00780c */ /* 0x010fc800027a4470 */
[----:B------:R-:W-:-:S09]  /*0ec0*/  @!P4 IADD3 R19, PT, PT, R14, 0x1, RZ ;  /* 0x000000010e13c810 */ /* 0x000fd20007ffe0ff */
[----:B------:R-:W-:-:S04]  /*0ed0*/  @!P5 IMAD.MOV R19, RZ, RZ, R14 ;  /* 0x000000ffff13d224 */ /* 0x000fc800078e020e */
[----:B------:R-:W-:-:S07]  /*0ee0*/  @!P4 IMAD.MOV.U32 R14, RZ, RZ, R19 ;  /* 0x000000ffff0ec224 */ /* 0x000fce00078e0013 */
.L_x_14:
[----:B------:R-:W-:Y:S05]  /*0ef0*/  @P3 BRA `(.L_x_15) ;  /* 0x00000000006c3947 */ /* 0x000fea0003800000 */
[C---:B------:R-:W-:Y:S01]  /*0f00*/  IMAD R17, R15.reuse, R4, R21 ;  /* 0x000000040f117224 */ /* 0x040fe200078e0215 */
[C---:B------:R-:W-:Y:S01]  /*0f10*/  ISETP.GE.AND P3, PT, R15.reuse, 0x1, PT ;  /* 0x000000010f00780c */ /* 0x040fe20003f66270 */
[----:B------:R-:W-:-:S03]  /*0f20*/  VIADD R15, R15, 0x1 ;  /* 0x000000010f0f7836 */ /* 0x000fc60000000000 */
[----:B------:R-:W-:-:S04]  /*0f30*/  IADD3 R10, P4, PT, R17, R2, RZ ;  /* 0x00000002110a7210 */ /* 0x000fc80007f9e0ff */
[----:B------:R-:W-:Y:S02]  /*0f40*/  IADD3.X R11, PT, PT, RZ, R3, RZ, P4, !PT ;  /* 0x00000003ff0b7210 */ /* 0x000fe400027fe4ff */
[----:B------:R-:W-:-:S03]  /*0f50*/  ISETP.GE.AND P4, PT, R15, R0, PT ;  /* 0x000000000f00720c */ /* 0x000fc60003f86270 */
[----:B------:R-:W-:Y:S01]  /*0f60*/  @P3 IMAD.IADD R13, R17, 0x1, -R4 ;  /* 0x00000001110d3824 */ /* 0x000fe200078e0a04 */
[----:B------:R-:W2:Y:S04]  /*0f70*/  LDG.E.U8 R10, desc[UR8][R10.64] ;  /* 0x000000080a0a7981 */ /* 0x000ea8000c1e1100 */
[----:B------:R-:W-:-:S05]  /*0f80*/  @P3 IADD3 R12, P5, PT, R13, R2, RZ ;  /* 0x000000020d0c3210 */ /* 0x000fca0007fbe0ff */
[----:B------:R-:W-:Y:S02]  /*0f90*/  @P3 IMAD.X R13, RZ, RZ, R3, P5 ;  /* 0x000000ffff0d3224 */ /* 0x000fe400028e0603 */
[----:B------:R-:W-:-:S03]  /*0fa0*/  @!P4 IMAD.IADD R17, R17, 0x1, R4 ;  /* 0x000000011111c824 */ /* 0x000fc600078e0204 */
[----:B------:R-:W3:Y:S02]  /*0fb0*/  @P3 LDG.E.U8 R12, desc[UR8][R12.64] ;  /* 0x000000080c0c3981 */ /* 0x000ee4000c1e1100 */
[----:B------:R-:W-:-:S04]  /*0fc0*/  @!P4 IADD3 R16, P5, PT, R17, R2, RZ ;  /* 0x000000021110c210 */ /* 0x000fc80007fbe0ff */
[----:B------:R-:W-:-:S05]  /*0fd0*/  @!P4 IADD3.X R17, PT, PT, RZ, R3, RZ, P5, !PT ;  /* 0x00000003ff11c210 */ /* 0x000fca0002ffe4ff */
        /* <DEDUP_REMOVED lines=11> */
[----:B------:R-:W-:-:S05]  /*1090*/  @!P5 IADD3 R10, PT, PT, R14, RZ, RZ ;  /* 0x000000ff0e0ad210 */ /* 0x000fca0007ffe0ff */
[----:B------:R-:W-:-:S07]  /*10a0*/  @!P4 IMAD.MOV.U32 R14, RZ, RZ, R10 ;  /* 0x000000ffff0ec224 */ /* 0x000fce00078e000a */
.L_x_15:
[----:B-----5:R-:W-:Y:S01]  /*10b0*/  ISETP.GT.U32.OR P3, PT, R8, 0x40, P1 ;  /* 0x000000400800780c */ /* 0x020fe20000f64470 */
[----:B------:R-:W-:Y:S01]  /*10c0*/  @P0 VIADD R10, R14, 0x1 ;  /* 0x000000010e0a0836 */ /* 0x000fe20000000000 */
[----:B------:R-:W-:Y:S01]  /*10d0*/  MOV R12, R6 ;  /* 0x00000006000c7202 */ /* 0x000fe20000000f00 */
[----:B------:R-:W-:-:S05]  /*10e0*/  @!P2 IMAD.MOV R10, RZ, RZ, R14 ;  /* 0x000000ffff0aa224 */ /* 0x000fca00078e020e */
[----:B------:R-:W-:-:S05]  /*10f0*/  @P0 MOV R14, R10 ;  /* 0x0000000a000e0202 */ /* 0x000fca0000000f00 */
[----:B------:R-:W-:Y:S02]  /*1100*/  @!P1 VIADD R8, R14, 0x1 ;  /* 0x000000010e089836 */ /* 0x000fe40000000000 */
[----:B------:R-:W-:-:S04]  /*1110*/  @!P3 IMAD.MOV R8, RZ, RZ, R14 ;  /* 0x000000ffff08b224 */ /* 0x000fc800078e020e */
[----:B------:R-:W-:-:S05]  /*1120*/  @!P1 IMAD.MOV.U32 R14, RZ, RZ, R8 ;  /* 0x000000ffff0e9224 */ /* 0x000fca00078e0008 */
[----:B------:R-:W-:-:S13]  /*1130*/  ISETP.NE.AND P0, PT, R14, 0x2, PT ;  /* 0x000000020e00780c */ /* 0x000fda0003f05270 */
[----:B------:R-:W-:Y:S05]  /*1140*/  @!P0 BRA `(.L_x_16) ;  /* 0x00000000002c8947 */ /* 0x000fea0003800000 */
[----:B------:R-:W-:-:S13]  /*1150*/  ISETP.NE.AND P0, PT, R14, 0x3, PT ;  /* 0x000000030e00780c */ /* 0x000fda0003f05270 */
[----:B------:R-:W-:Y:S05]  /*1160*/  @P0 BRA `(.L_x_17) ;  /* 0x0000000000140947 */ /* 0x000fea0003800000 */
[----:B------:R-:W-:Y:S01]  /*1170*/  IADD3 R8, P0, PT, R9, UR10, RZ ;  /* 0x0000000a09087c10 */ /* 0x000fe2000ff1e0ff */
[----:B------:R-:W-:-:S04]  /*1180*/  IMAD.MOV.U32 R6, RZ, RZ, 0xff ;  /* 0x000000ffff067424 */ /* 0x000fc800078e00ff */
[----:B------:R-:W-:-:S05]  /*1190*/  IMAD.X R9, RZ, RZ, UR11, P0 ;  /* 0x0000000bff097e24 */ /* 0x000fca00080e06ff */
[----:B------:R2:W-:Y:S01]  /*11a0*/  STG.E.U8 desc[UR8][R8.64], R6 ;  /* 0x0000000608007986 */ /* 0x0005e2000c101108 */
[----:B------:R-:W-:Y:S05]  /*11b0*/  BRA `(.L_x_18) ;  /* 0x0000000000287947 */ /* 0x000fea0003800000 */
.L_x_17:
[----:B------:R-:W-:-:S05]  /*11c0*/  IADD3 R8, P0, PT, R9, UR10, RZ ;  /* 0x0000000a09087c10 */ /* 0x000fca000ff1e0ff */
[----:B------:R-:W-:-:S05]  /*11d0*/  IMAD.X R9, RZ, RZ, UR11, P0 ;  /* 0x0000000bff097e24 */ /* 0x000fca00080e06ff */
[----:B------:R1:W-:Y:S01]  /*11e0*/  STG.E.U8 desc[UR8][R8.64], RZ ;  /* 0x000000ff08007986 */ /* 0x0003e2000c101108 */
[----:B------:R-:W-:Y:S05]  /*11f0*/  BRA `(.L_x_18) ;  /* 0x0000000000187947 */ /* 0x000fea0003800000 */
.L_x_16:
[----:B------:R-:W-:-:S04]  /*1200*/  IADD3 R10, P0, PT, R9, UR14, RZ ;  /* 0x0000000e090a7c10 */ /* 0x000fc8000ff1e0ff */
[----:B------:R-:W-:-:S06]  /*1210*/  IADD3.X R11, PT, PT, RZ, UR15, RZ, P0, !PT ;  /* 0x0000000fff0b7c10 */ /* 0x000fcc00087fe4ff */
[----:B------:R-:W2:Y:S01]  /*1220*/  LDG.E.U8 R11, desc[UR8][R10.64] ;  /* 0x000000080a0b7981 */ /* 0x000ea2000c1e1100 */
[----:B------:R-:W-:-:S05]  /*1230*/  IADD3 R8, P0, PT, R9, UR12, RZ ;  /* 0x0000000c09087c10 */ /* 0x000fca000ff1e0ff */
[----:B------:R-:W-:-:S05]  /*1240*/  IMAD.X R9, RZ, RZ, UR13, P0 ;  /* 0x0000000dff097e24 */ /* 0x000fca00080e06ff */
[----:B--2---:R0:W-:Y:S03]  /*1250*/  STG.E.U8 desc[UR8][R8.64], R11 ;  /* 0x0000000b08007986 */ /* 0x0041e6000c101108 */
.L_x_18:
[C---:B------:R-:W-:Y:S01]  /*1260*/  ISETP.NE.AND P0, PT, R12.reuse, UR7, PT ;  /* 0x000000070c007c0c */ /* 0x040fe2000bf05270 */
[----:B--2---:R-:W-:-:S12]  /*1270*/  VIADD R6, R12, 0x1 ;  /* 0x000000010c067836 */ /* 0x004fd80000000000 */
[----:B------:R-:W-:Y:S05]  /*1280*/  @P0 BRA `(.L_x_19) ;  /* 0xfffffff800380947 */ /* 0x000fea000383ffff */
[----:B------:R-:W2:Y:S01]  /*1290*/  S2UR UR6, SR_CgaCtaId ;  /* 0x00000000000679c3 */ /* 0x000ea20000008800 */
[----:B------:R-:W-:Y:S02]  /*12a0*/  UMOV UR5, 0x400 ;  /* 0x0000040000057882 */ /* 0x000fe40000000000 */
[----:B--2---:R-:W-:-:S09]  /*12b0*/  ULEA UR5, UR6, UR5, 0x18 ;  /* 0x0000000506057291 */ /* 0x004fd2000f8ec0ff */
[----:B------:R2:W-:Y:S03]  /*12c0*/  STS [UR5], R6 ;  /* 0x00000006ff007988 */ /* 0x0005e60008000805 */
.L_x_13:
[----:B------:R-:W-:Y:S05]  /*12d0*/  BRA.U UP1, `(.L_x_20) ;  /* 0xffffffed01687547 */ /* 0x000fea000b83ffff */
[----:B-1----:R-:W-:Y:S05]  /*12e0*/  EXIT ;  /* 0x000000000000794d */ /* 0x002fea0003800000 */
.L_x_21:
        /* <DEDUP_REMOVED lines=9> */
.L_x_23:


//--------------------- .nv.shared.reserved.0     --------------------------
	.section	.nv.shared.reserved.0,"aw",@nobits
	.weak		__nv_reservedSMEM_offset_0_alias
	.size		__nv_reservedSMEM_offset_0_alias, 0, 64
	.other		__nv_reservedSMEM_offset_0_alias,@"STO_CUDA_RESERVED_SHARED STV_DEFAULT"
__nv_reservedSMEM_offset_0_alias:
	.zero		0
	.zero		64


//--------------------- .nv.shared._Z13_gpu_problem2PhS_jjji --------------------------
	.section	.nv.shared._Z13_gpu_problem2PhS_jjji,"aw",@nobits
	.sectionflags	@""
	.align	4
.nv.shared._Z13_gpu_problem2PhS_jjji:
	.zero		1028


//--------------------- .nv.constant0._Z13_gpu_problem3PhS_jjji --------------------------
	.section	.nv.constant0._Z13_gpu_problem3PhS_jjji,"a",@progbits
	.sectionflags	@""
	.align	4
.nv.constant0._Z13_gpu_problem3PhS_jjji:
	.zero		928


//--------------------- .nv.constant0._Z13_gpu_problem2PhS_jjji --------------------------
	.section	.nv.constant0._Z13_gpu_problem2PhS_jjji,"a",@progbits
	.sectionflags	@""
	.align	4
.nv.constant0._Z13_gpu_problem2PhS_jjji:
	.zero		928


//--------------------- SYMBOLS --------------------------

	.type		.nv.reservedSmem.offset0,@object
	.size		.nv.reservedSmem.offset0,0x4
	.type		.nv.reservedSmem.cap,@object
	.size		.nv.reservedSmem.cap,0x4
